//
// Generated by NVIDIA NVVM Compiler
//
// Compiler Build ID: CL-36424714
// Cuda compilation tools, release 13.0, V13.0.88
// Based on NVVM 20.0.0
//

.version 9.0
.target sm_100
.address_size 64

	// .globl	_Z20matmul_kernel_v4_proILi128ELi128ELi8ELi4ELi4EEvPfS0_S0_iii
// _ZZ20matmul_kernel_v4_proILi128ELi128ELi8ELi4ELi4EEvPfS0_S0_iiiE2SA has been demoted
// _ZZ20matmul_kernel_v4_proILi128ELi128ELi8ELi4ELi4EEvPfS0_S0_iiiE2SB has been demoted

.visible .entry _Z20matmul_kernel_v4_proILi128ELi128ELi8ELi4ELi4EEvPfS0_S0_iii(
	.param .u64 .ptr .align 1 _Z20matmul_kernel_v4_proILi128ELi128ELi8ELi4ELi4EEvPfS0_S0_iii_param_0,
	.param .u64 .ptr .align 1 _Z20matmul_kernel_v4_proILi128ELi128ELi8ELi4ELi4EEvPfS0_S0_iii_param_1,
	.param .u64 .ptr .align 1 _Z20matmul_kernel_v4_proILi128ELi128ELi8ELi4ELi4EEvPfS0_S0_iii_param_2,
	.param .u32 _Z20matmul_kernel_v4_proILi128ELi128ELi8ELi4ELi4EEvPfS0_S0_iii_param_3,
	.param .u32 _Z20matmul_kernel_v4_proILi128ELi128ELi8ELi4ELi4EEvPfS0_S0_iii_param_4,
	.param .u32 _Z20matmul_kernel_v4_proILi128ELi128ELi8ELi4ELi4EEvPfS0_S0_iii_param_5
)
{
	.reg .pred 	%p<57>;
	.reg .b32 	%r<73>;
	.reg .b32 	%f<267>;
	.reg .b64 	%rd<20>;
	// demoted variable
	.shared .align 4 .b8 _ZZ20matmul_kernel_v4_proILi128ELi128ELi8ELi4ELi4EEvPfS0_S0_iiiE2SA[4096];
	// demoted variable
	.shared .align 4 .b8 _ZZ20matmul_kernel_v4_proILi128ELi128ELi8ELi4ELi4EEvPfS0_S0_iiiE2SB[4096];
	ld.param.u64 	%rd9, [_Z20matmul_kernel_v4_proILi128ELi128ELi8ELi4ELi4EEvPfS0_S0_iii_param_1];
	ld.param.u64 	%rd10, [_Z20matmul_kernel_v4_proILi128ELi128ELi8ELi4ELi4EEvPfS0_S0_iii_param_2];
	ld.param.u32 	%r35, [_Z20matmul_kernel_v4_proILi128ELi128ELi8ELi4ELi4EEvPfS0_S0_iii_param_3];
	ld.param.u32 	%r36, [_Z20matmul_kernel_v4_proILi128ELi128ELi8ELi4ELi4EEvPfS0_S0_iii_param_4];
	ld.param.u32 	%r37, [_Z20matmul_kernel_v4_proILi128ELi128ELi8ELi4ELi4EEvPfS0_S0_iii_param_5];
	cvta.to.global.u64 	%rd1, %rd10;
	mov.u32 	%r38, %ctaid.x;
	mov.u32 	%r39, %ntid.x;
	mul.lo.s32 	%r40, %r39, %r38;
	shl.b32 	%r1, %r40, 2;
	mov.u32 	%r41, %ctaid.y;
	mov.u32 	%r42, %ntid.y;
	mul.lo.s32 	%r43, %r42, %r41;
	shl.b32 	%r2, %r43, 2;
	mov.u32 	%r3, %tid.x;
	mov.u32 	%r4, %tid.y;
	mad.lo.s32 	%r5, %r4, %r39, %r3;
	shr.u32 	%r68, %r5, 7;
	and.b32  	%r70, %r5, 7;
	setp.lt.s32 	%p1, %r36, 1;
	mov.f32 	%f249, 0f00000000;
	mov.f32 	%f250, %f249;
	mov.f32 	%f251, %f249;
	mov.f32 	%f252, %f249;
	mov.f32 	%f253, %f249;
	mov.f32 	%f254, %f249;
	mov.f32 	%f255, %f249;
	mov.f32 	%f256, %f249;
	mov.f32 	%f257, %f249;
	mov.f32 	%f258, %f249;
	mov.f32 	%f259, %f249;
	mov.f32 	%f260, %f249;
	mov.f32 	%f261, %f249;
	mov.f32 	%f262, %f249;
	mov.f32 	%f263, %f249;
	mov.f32 	%f264, %f249;
	@%p1 bra 	$L__BB0_7;
	add.s32 	%r44, %r36, 7;
	shr.u32 	%r45, %r44, 3;
	shr.u32 	%r46, %r5, 3;
	and.b32  	%r47, %r5, 127;
	add.s32 	%r8, %r47, %r1;
	shl.b32 	%r48, %r5, 5;
	and.b32  	%r49, %r48, 4064;
	mov.u32 	%r50, _ZZ20matmul_kernel_v4_proILi128ELi128ELi8ELi4ELi4EEvPfS0_S0_iiiE2SA;
	add.s32 	%r51, %r50, %r49;
	shl.b32 	%r52, %r68, 2;
	add.s32 	%r9, %r51, %r52;
	add.s32 	%r10, %r46, %r2;
	shl.b32 	%r53, %r70, 9;
	mov.u32 	%r54, _ZZ20matmul_kernel_v4_proILi128ELi128ELi8ELi4ELi4EEvPfS0_S0_iiiE2SB;
	add.s32 	%r55, %r54, %r53;
	shl.b32 	%r56, %r46, 2;
	add.s32 	%r11, %r55, %r56;
	neg.s32 	%r72, %r45;
	mad.lo.s32 	%r71, %r37, %r70, %r10;
	shl.b32 	%r14, %r37, 3;
	mad.lo.s32 	%r69, %r36, %r8, %r68;
	cvta.to.global.u64 	%rd2, %rd9;
	mov.f32 	%f249, 0f00000000;
$L__BB0_2:
	ld.param.u64 	%rd19, [_Z20matmul_kernel_v4_proILi128ELi128ELi8ELi4ELi4EEvPfS0_S0_iii_param_0];
	setp.ge.s32 	%p2, %r8, %r35;
	mul.wide.s32 	%rd11, %r69, 4;
	cvta.to.global.u64 	%rd12, %rd19;
	add.s64 	%rd4, %rd12, %rd11;
	setp.ge.s32 	%p3, %r68, %r36;
	mov.f32 	%f265, 0f00000000;
	or.pred  	%p4, %p2, %p3;
	@%p4 bra 	$L__BB0_4;
	ld.global.f32 	%f265, [%rd4];
$L__BB0_4:
	setp.ge.s32 	%p5, %r10, %r37;
	st.shared.f32 	[%r9], %f265;
	setp.ge.s32 	%p6, %r70, %r36;
	mov.f32 	%f266, 0f00000000;
	or.pred  	%p7, %p5, %p6;
	@%p7 bra 	$L__BB0_6;
	mul.wide.s32 	%rd13, %r71, 4;
	add.s64 	%rd14, %rd2, %rd13;
	ld.global.f32 	%f266, [%rd14];
$L__BB0_6:
	st.shared.f32 	[%r11], %f266;
	bar.sync 	0;
	shl.b32 	%r57, %r3, 7;
	mov.u32 	%r58, _ZZ20matmul_kernel_v4_proILi128ELi128ELi8ELi4ELi4EEvPfS0_S0_iiiE2SA;
	add.s32 	%r59, %r58, %r57;
	ld.shared.f32 	%f57, [%r59];
	shl.b32 	%r60, %r4, 4;
	mov.u32 	%r61, _ZZ20matmul_kernel_v4_proILi128ELi128ELi8ELi4ELi4EEvPfS0_S0_iiiE2SB;
	add.s32 	%r62, %r61, %r60;
	ld.shared.f32 	%f58, [%r62];
	fma.rn.f32 	%f59, %f57, %f58, %f264;
	ld.shared.f32 	%f60, [%r59+4];
	ld.shared.f32 	%f61, [%r62+512];
	fma.rn.f32 	%f62, %f60, %f61, %f59;
	ld.shared.f32 	%f63, [%r59+8];
	ld.shared.f32 	%f64, [%r62+1024];
	fma.rn.f32 	%f65, %f63, %f64, %f62;
	ld.shared.f32 	%f66, [%r59+12];
	ld.shared.f32 	%f67, [%r62+1536];
	fma.rn.f32 	%f68, %f66, %f67, %f65;
	ld.shared.f32 	%f69, [%r59+16];
	ld.shared.f32 	%f70, [%r62+2048];
	fma.rn.f32 	%f71, %f69, %f70, %f68;
	ld.shared.f32 	%f72, [%r59+20];
	ld.shared.f32 	%f73, [%r62+2560];
	fma.rn.f32 	%f74, %f72, %f73, %f71;
	ld.shared.f32 	%f75, [%r59+24];
	ld.shared.f32 	%f76, [%r62+3072];
	fma.rn.f32 	%f77, %f75, %f76, %f74;
	ld.shared.f32 	%f78, [%r59+28];
	ld.shared.f32 	%f79, [%r62+3584];
	fma.rn.f32 	%f264, %f78, %f79, %f77;
	ld.shared.f32 	%f80, [%r62+4];
	fma.rn.f32 	%f81, %f57, %f80, %f263;
	ld.shared.f32 	%f82, [%r62+516];
	fma.rn.f32 	%f83, %f60, %f82, %f81;
	ld.shared.f32 	%f84, [%r62+1028];
	fma.rn.f32 	%f85, %f63, %f84, %f83;
	ld.shared.f32 	%f86, [%r62+1540];
	fma.rn.f32 	%f87, %f66, %f86, %f85;
	ld.shared.f32 	%f88, [%r62+2052];
	fma.rn.f32 	%f89, %f69, %f88, %f87;
	ld.shared.f32 	%f90, [%r62+2564];
	fma.rn.f32 	%f91, %f72, %f90, %f89;
	ld.shared.f32 	%f92, [%r62+3076];
	fma.rn.f32 	%f93, %f75, %f92, %f91;
	ld.shared.f32 	%f94, [%r62+3588];
	fma.rn.f32 	%f263, %f78, %f94, %f93;
	ld.shared.f32 	%f95, [%r62+8];
	fma.rn.f32 	%f96, %f57, %f95, %f262;
	ld.shared.f32 	%f97, [%r62+520];
	fma.rn.f32 	%f98, %f60, %f97, %f96;
	ld.shared.f32 	%f99, [%r62+1032];
	fma.rn.f32 	%f100, %f63, %f99, %f98;
	ld.shared.f32 	%f101, [%r62+1544];
	fma.rn.f32 	%f102, %f66, %f101, %f100;
	ld.shared.f32 	%f103, [%r62+2056];
	fma.rn.f32 	%f104, %f69, %f103, %f102;
	ld.shared.f32 	%f105, [%r62+2568];
	fma.rn.f32 	%f106, %f72, %f105, %f104;
	ld.shared.f32 	%f107, [%r62+3080];
	fma.rn.f32 	%f108, %f75, %f107, %f106;
	ld.shared.f32 	%f109, [%r62+3592];
	fma.rn.f32 	%f262, %f78, %f109, %f108;
	ld.shared.f32 	%f110, [%r62+12];
	fma.rn.f32 	%f111, %f57, %f110, %f261;
	ld.shared.f32 	%f112, [%r62+524];
	fma.rn.f32 	%f113, %f60, %f112, %f111;
	ld.shared.f32 	%f114, [%r62+1036];
	fma.rn.f32 	%f115, %f63, %f114, %f113;
	ld.shared.f32 	%f116, [%r62+1548];
	fma.rn.f32 	%f117, %f66, %f116, %f115;
	ld.shared.f32 	%f118, [%r62+2060];
	fma.rn.f32 	%f119, %f69, %f118, %f117;
	ld.shared.f32 	%f120, [%r62+2572];
	fma.rn.f32 	%f121, %f72, %f120, %f119;
	ld.shared.f32 	%f122, [%r62+3084];
	fma.rn.f32 	%f123, %f75, %f122, %f121;
	ld.shared.f32 	%f124, [%r62+3596];
	fma.rn.f32 	%f261, %f78, %f124, %f123;
	ld.shared.f32 	%f125, [%r59+32];
	fma.rn.f32 	%f126, %f125, %f58, %f260;
	ld.shared.f32 	%f127, [%r59+36];
	fma.rn.f32 	%f128, %f127, %f61, %f126;
	ld.shared.f32 	%f129, [%r59+40];
	fma.rn.f32 	%f130, %f129, %f64, %f128;
	ld.shared.f32 	%f131, [%r59+44];
	fma.rn.f32 	%f132, %f131, %f67, %f130;
	ld.shared.f32 	%f133, [%r59+48];
	fma.rn.f32 	%f134, %f133, %f70, %f132;
	ld.shared.f32 	%f135, [%r59+52];
	fma.rn.f32 	%f136, %f135, %f73, %f134;
	ld.shared.f32 	%f137, [%r59+56];
	fma.rn.f32 	%f138, %f137, %f76, %f136;
	ld.shared.f32 	%f139, [%r59+60];
	fma.rn.f32 	%f260, %f139, %f79, %f138;
	fma.rn.f32 	%f140, %f125, %f80, %f259;
	fma.rn.f32 	%f141, %f127, %f82, %f140;
	fma.rn.f32 	%f142, %f129, %f84, %f141;
	fma.rn.f32 	%f143, %f131, %f86, %f142;
	fma.rn.f32 	%f144, %f133, %f88, %f143;
	fma.rn.f32 	%f145, %f135, %f90, %f144;
	fma.rn.f32 	%f146, %f137, %f92, %f145;
	fma.rn.f32 	%f259, %f139, %f94, %f146;
	fma.rn.f32 	%f147, %f125, %f95, %f258;
	fma.rn.f32 	%f148, %f127, %f97, %f147;
	fma.rn.f32 	%f149, %f129, %f99, %f148;
	fma.rn.f32 	%f150, %f131, %f101, %f149;
	fma.rn.f32 	%f151, %f133, %f103, %f150;
	fma.rn.f32 	%f152, %f135, %f105, %f151;
	fma.rn.f32 	%f153, %f137, %f107, %f152;
	fma.rn.f32 	%f258, %f139, %f109, %f153;
	fma.rn.f32 	%f154, %f125, %f110, %f257;
	fma.rn.f32 	%f155, %f127, %f112, %f154;
	fma.rn.f32 	%f156, %f129, %f114, %f155;
	fma.rn.f32 	%f157, %f131, %f116, %f156;
	fma.rn.f32 	%f158, %f133, %f118, %f157;
	fma.rn.f32 	%f159, %f135, %f120, %f158;
	fma.rn.f32 	%f160, %f137, %f122, %f159;
	fma.rn.f32 	%f257, %f139, %f124, %f160;
	ld.shared.f32 	%f161, [%r59+64];
	fma.rn.f32 	%f162, %f161, %f58, %f256;
	ld.shared.f32 	%f163, [%r59+68];
	fma.rn.f32 	%f164, %f163, %f61, %f162;
	ld.shared.f32 	%f165, [%r59+72];
	fma.rn.f32 	%f166, %f165, %f64, %f164;
	ld.shared.f32 	%f167, [%r59+76];
	fma.rn.f32 	%f168, %f167, %f67, %f166;
	ld.shared.f32 	%f169, [%r59+80];
	fma.rn.f32 	%f170, %f169, %f70, %f168;
	ld.shared.f32 	%f171, [%r59+84];
	fma.rn.f32 	%f172, %f171, %f73, %f170;
	ld.shared.f32 	%f173, [%r59+88];
	fma.rn.f32 	%f174, %f173, %f76, %f172;
	ld.shared.f32 	%f175, [%r59+92];
	fma.rn.f32 	%f256, %f175, %f79, %f174;
	fma.rn.f32 	%f176, %f161, %f80, %f255;
	fma.rn.f32 	%f177, %f163, %f82, %f176;
	fma.rn.f32 	%f178, %f165, %f84, %f177;
	fma.rn.f32 	%f179, %f167, %f86, %f178;
	fma.rn.f32 	%f180, %f169, %f88, %f179;
	fma.rn.f32 	%f181, %f171, %f90, %f180;
	fma.rn.f32 	%f182, %f173, %f92, %f181;
	fma.rn.f32 	%f255, %f175, %f94, %f182;
	fma.rn.f32 	%f183, %f161, %f95, %f254;
	fma.rn.f32 	%f184, %f163, %f97, %f183;
	fma.rn.f32 	%f185, %f165, %f99, %f184;
	fma.rn.f32 	%f186, %f167, %f101, %f185;
	fma.rn.f32 	%f187, %f169, %f103, %f186;
	fma.rn.f32 	%f188, %f171, %f105, %f187;
	fma.rn.f32 	%f189, %f173, %f107, %f188;
	fma.rn.f32 	%f254, %f175, %f109, %f189;
	fma.rn.f32 	%f190, %f161, %f110, %f253;
	fma.rn.f32 	%f191, %f163, %f112, %f190;
	fma.rn.f32 	%f192, %f165, %f114, %f191;
	fma.rn.f32 	%f193, %f167, %f116, %f192;
	fma.rn.f32 	%f194, %f169, %f118, %f193;
	fma.rn.f32 	%f195, %f171, %f120, %f194;
	fma.rn.f32 	%f196, %f173, %f122, %f195;
	fma.rn.f32 	%f253, %f175, %f124, %f196;
	ld.shared.f32 	%f197, [%r59+96];
	fma.rn.f32 	%f198, %f197, %f58, %f252;
	ld.shared.f32 	%f199, [%r59+100];
	fma.rn.f32 	%f200, %f199, %f61, %f198;
	ld.shared.f32 	%f201, [%r59+104];
	fma.rn.f32 	%f202, %f201, %f64, %f200;
	ld.shared.f32 	%f203, [%r59+108];
	fma.rn.f32 	%f204, %f203, %f67, %f202;
	ld.shared.f32 	%f205, [%r59+112];
	fma.rn.f32 	%f206, %f205, %f70, %f204;
	ld.shared.f32 	%f207, [%r59+116];
	fma.rn.f32 	%f208, %f207, %f73, %f206;
	ld.shared.f32 	%f209, [%r59+120];
	fma.rn.f32 	%f210, %f209, %f76, %f208;
	ld.shared.f32 	%f211, [%r59+124];
	fma.rn.f32 	%f252, %f211, %f79, %f210;
	fma.rn.f32 	%f212, %f197, %f80, %f251;
	fma.rn.f32 	%f213, %f199, %f82, %f212;
	fma.rn.f32 	%f214, %f201, %f84, %f213;
	fma.rn.f32 	%f215, %f203, %f86, %f214;
	fma.rn.f32 	%f216, %f205, %f88, %f215;
	fma.rn.f32 	%f217, %f207, %f90, %f216;
	fma.rn.f32 	%f218, %f209, %f92, %f217;
	fma.rn.f32 	%f251, %f211, %f94, %f218;
	fma.rn.f32 	%f219, %f197, %f95, %f250;
	fma.rn.f32 	%f220, %f199, %f97, %f219;
	fma.rn.f32 	%f221, %f201, %f99, %f220;
	fma.rn.f32 	%f222, %f203, %f101, %f221;
	fma.rn.f32 	%f223, %f205, %f103, %f222;
	fma.rn.f32 	%f224, %f207, %f105, %f223;
	fma.rn.f32 	%f225, %f209, %f107, %f224;
	fma.rn.f32 	%f250, %f211, %f109, %f225;
	fma.rn.f32 	%f226, %f197, %f110, %f249;
	fma.rn.f32 	%f227, %f199, %f112, %f226;
	fma.rn.f32 	%f228, %f201, %f114, %f227;
	fma.rn.f32 	%f229, %f203, %f116, %f228;
	fma.rn.f32 	%f230, %f205, %f118, %f229;
	fma.rn.f32 	%f231, %f207, %f120, %f230;
	fma.rn.f32 	%f232, %f209, %f122, %f231;
	fma.rn.f32 	%f249, %f211, %f124, %f232;
	bar.sync 	0;
	add.s32 	%r72, %r72, 1;
	setp.eq.s32 	%p8, %r72, 0;
	add.s32 	%r71, %r71, %r14;
	add.s32 	%r70, %r70, 8;
	add.s32 	%r69, %r69, 8;
	add.s32 	%r68, %r68, 8;
	@%p8 bra 	$L__BB0_7;
	bra.uni 	$L__BB0_2;
$L__BB0_7:
	shl.b32 	%r63, %r4, 2;
	shl.b32 	%r64, %r3, 2;
	add.s32 	%r65, %r1, %r64;
	add.s32 	%r66, %r2, %r63;
	setp.lt.s32 	%p9, %r1, %r35;
	mad.lo.s32 	%r16, %r65, %r37, %r66;
	setp.lt.s32 	%p10, %r2, %r37;
	and.pred  	%p11, %p9, %p10;
	mul.wide.s32 	%rd15, %r16, 4;
	add.s64 	%rd3, %rd1, %rd15;
	@%p11 bra 	$L__BB0_8;
	bra.uni 	$L__BB0_9;
$L__BB0_8:
	st.global.f32 	[%rd3], %f264;
$L__BB0_9:
	setp.ge.s32 	%p12, %r1, %r35;
	add.s32 	%r27, %r2, 1;
	setp.ge.s32 	%p13, %r27, %r37;
	or.pred  	%p14, %p12, %p13;
	@%p14 bra 	$L__BB0_11;
	st.global.f32 	[%rd3+4], %f263;
$L__BB0_11:
	setp.ge.s32 	%p15, %r1, %r35;
	add.s32 	%r28, %r2, 2;
	setp.ge.s32 	%p16, %r28, %r37;
	or.pred  	%p17, %p15, %p16;
	@%p17 bra 	$L__BB0_13;
	st.global.f32 	[%rd3+8], %f262;
$L__BB0_13:
	setp.ge.s32 	%p18, %r1, %r35;
	add.s32 	%r29, %r2, 3;
	setp.ge.s32 	%p19, %r29, %r37;
	or.pred  	%p20, %p18, %p19;
	@%p20 bra 	$L__BB0_15;
	st.global.f32 	[%rd3+12], %f261;
$L__BB0_15:
	setp.ge.s32 	%p21, %r2, %r37;
	add.s32 	%r30, %r1, 1;
	setp.ge.s32 	%p22, %r30, %r35;
	add.s32 	%r31, %r16, %r37;
	mul.wide.s32 	%rd16, %r31, 4;
	add.s64 	%rd5, %rd1, %rd16;
	or.pred  	%p23, %p22, %p21;
	@%p23 bra 	$L__BB0_17;
	st.global.f32 	[%rd5], %f260;
$L__BB0_17:
	setp.ge.s32 	%p24, %r30, %r35;
	setp.ge.s32 	%p25, %r27, %r37;
	or.pred  	%p26, %p24, %p25;
	@%p26 bra 	$L__BB0_19;
	st.global.f32 	[%rd5+4], %f259;
$L__BB0_19:
	setp.ge.s32 	%p27, %r30, %r35;
	setp.ge.s32 	%p28, %r28, %r37;
	or.pred  	%p29, %p27, %p28;
	@%p29 bra 	$L__BB0_21;
	st.global.f32 	[%rd5+8], %f258;
$L__BB0_21:
	setp.ge.s32 	%p30, %r30, %r35;
	setp.ge.s32 	%p31, %r29, %r37;
	or.pred  	%p32, %p30, %p31;
	@%p32 bra 	$L__BB0_23;
	st.global.f32 	[%rd5+12], %f257;
$L__BB0_23:
	setp.ge.s32 	%p33, %r2, %r37;
	add.s32 	%r32, %r1, 2;
	setp.ge.s32 	%p34, %r32, %r35;
	add.s32 	%r33, %r31, %r37;
	mul.wide.s32 	%rd17, %r33, 4;
	add.s64 	%rd6, %rd1, %rd17;
	or.pred  	%p35, %p34, %p33;
	@%p35 bra 	$L__BB0_25;
	st.global.f32 	[%rd6], %f256;
$L__BB0_25:
	setp.ge.s32 	%p36, %r32, %r35;
	setp.ge.s32 	%p37, %r27, %r37;
	or.pred  	%p38, %p36, %p37;
	@%p38 bra 	$L__BB0_27;
	st.global.f32 	[%rd6+4], %f255;
$L__BB0_27:
	setp.ge.s32 	%p39, %r32, %r35;
	setp.ge.s32 	%p40, %r28, %r37;
	or.pred  	%p41, %p39, %p40;
	@%p41 bra 	$L__BB0_29;
	st.global.f32 	[%rd6+8], %f254;
$L__BB0_29:
	setp.ge.s32 	%p42, %r32, %r35;
	setp.ge.s32 	%p43, %r29, %r37;
	or.pred  	%p44, %p42, %p43;
	@%p44 bra 	$L__BB0_31;
	st.global.f32 	[%rd6+12], %f253;
$L__BB0_31:
	setp.ge.s32 	%p45, %r2, %r37;
	add.s32 	%r34, %r1, 3;
	setp.ge.s32 	%p46, %r34, %r35;
	add.s32 	%r67, %r33, %r37;
	mul.wide.s32 	%rd18, %r67, 4;
	add.s64 	%rd7, %rd1, %rd18;
	or.pred  	%p47, %p46, %p45;
	@%p47 bra 	$L__BB0_33;
	st.global.f32 	[%rd7], %f252;
$L__BB0_33:
	setp.ge.s32 	%p48, %r34, %r35;
	setp.ge.s32 	%p49, %r27, %r37;
	or.pred  	%p50, %p48, %p49;
	@%p50 bra 	$L__BB0_35;
	st.global.f32 	[%rd7+4], %f251;
$L__BB0_35:
	setp.ge.s32 	%p51, %r34, %r35;
	setp.ge.s32 	%p52, %r28, %r37;
	or.pred  	%p53, %p51, %p52;
	@%p53 bra 	$L__BB0_37;
	st.global.f32 	[%rd7+8], %f250;
$L__BB0_37:
	setp.ge.s32 	%p54, %r34, %r35;
	setp.ge.s32 	%p55, %r29, %r37;
	or.pred  	%p56, %p54, %p55;
	@%p56 bra 	$L__BB0_39;
	st.global.f32 	[%rd7+12], %f249;
$L__BB0_39:
	ret;

}


// ===== COMPILED SASS (sm_100) =====

	.target	sm_100

	.elftype	@"ET_EXEC"


//--------------------- .note.nv.tkinfo           --------------------------
	.section	.note.nv.tkinfo,"",@"SHT_NOTE"
	.sectionflags	@"SHF_NOTE_NV_TKINFO"
	.tkinfo
        /*0018*/ 	.word	0x00000002
        /*0030*/ 	.string	""
        /*0030*/ 	.string	"ptxas"
        /*0030*/ 	.string	"Cuda compilation tools, release 13.0, V13.0.88"
        /*0030*/ 	.string	"Build cuda_13.0.r13.0/compiler.36424714_0"
        /*0030*/ 	.string	"-arch sm_100 -m 64 "



//--------------------- .note.nv.cuinfo           --------------------------
	.section	.note.nv.cuinfo,"",@"SHT_NOTE"
	.sectionflags	@"SHF_NOTE_NV_CUINFO"
        /*0018*/ 	.short	0x0002
        /*001a*/ 	.short	0x0064
        /*001c*/ 	.short	0x0082
	.zero		2


//--------------------- .nv.info                  --------------------------
	.section	.nv.info,"",@"SHT_CUDA_INFO"
	.align	4


	//----- nvinfo : EIATTR_REGCOUNT
	.align		4
        /*0000*/ 	.byte	0x04, 0x2f
        /*0002*/ 	.short	(.L_1 - .L_0)
	.align		4
.L_0:
        /*0004*/ 	.word	index@(_Z20matmul_kernel_v4_proILi128ELi128ELi8ELi4ELi4EEvPfS0_S0_iii)
        /*0008*/ 	.word	0x0000003e


	//----- nvinfo : EIATTR_FRAME_SIZE
	.align		4
.L_1:
        /*000c*/ 	.byte	0x04, 0x11
        /*000e*/ 	.short	(.L_3 - .L_2)
	.align		4
.L_2:
        /*0010*/ 	.word	index@(_Z20matmul_kernel_v4_proILi128ELi128ELi8ELi4ELi4EEvPfS0_S0_iii)
        /*0014*/ 	.word	0x00000000


	//----- nvinfo : EIATTR_MIN_STACK_SIZE
	.align		4
.L_3:
        /*0018*/ 	.byte	0x04, 0x12
        /*001a*/ 	.short	(.L_5 - .L_4)
	.align		4
.L_4:
        /*001c*/ 	.word	index@(_Z20matmul_kernel_v4_proILi128ELi128ELi8ELi4ELi4EEvPfS0_S0_iii)
        /*0020*/ 	.word	0x00000000
.L_5:


//--------------------- .nv.compat                --------------------------
	.section	.nv.compat,"",@"SHT_CUDA_COMPAT_INFO"
	.align	4
        /*0000*/ 	.byte	0x02, 0x09, 0x00, 0x00, 0x02, 0x02, 0x01, 0x00, 0x02, 0x05, 0x05, 0x00, 0x03, 0x07, 0x01, 0x01
        /*0010*/ 	.byte	0x02, 0x03, 0x00, 0x00, 0x02, 0x06, 0x01, 0x00, 0x04, 0x0b, 0x08, 0x00, 0x09, 0x00, 0x00, 0x00
        /*0020*/ 	.byte	0x00, 0x00, 0x00, 0x00


//--------------------- .nv.info._Z20matmul_kernel_v4_proILi128ELi128ELi8ELi4ELi4EEvPfS0_S0_iii --------------------------
	.section	.nv.info._Z20matmul_kernel_v4_proILi128ELi128ELi8ELi4ELi4EEvPfS0_S0_iii,"",@"SHT_CUDA_INFO"
	.sectionflags	@""
	.align	4


	//----- nvinfo : EIATTR_CUDA_API_VERSION
	.align		4
        /*0000*/ 	.byte	0x04, 0x37
        /*0002*/ 	.short	(.L_7 - .L_6)
.L_6:
        /*0004*/ 	.word	0x00000082


	//----- nvinfo : EIATTR_KPARAM_INFO
	.align		4
.L_7:
        /*0008*/ 	.byte	0x04, 0x17
        /*000a*/ 	.short	(.L_9 - .L_8)
.L_8:
        /*000c*/ 	.word	0x00000000
        /*0010*/ 	.short	0x0005
        /*0012*/ 	.short	0x0020
        /*0014*/ 	.byte	0x00, 0xf0, 0x11, 0x00


	//----- nvinfo : EIATTR_KPARAM_INFO
	.align		4
.L_9:
        /*0018*/ 	.byte	0x04, 0x17
        /*001a*/ 	.short	(.L_11 - .L_10)
.L_10:
        /*001c*/ 	.word	0x00000000
        /*0020*/ 	.short	0x0004
        /*0022*/ 	.short	0x001c
        /*0024*/ 	.byte	0x00, 0xf0, 0x11, 0x00


	//----- nvinfo : EIATTR_KPARAM_INFO
	.align		4
.L_11:
        /*0028*/ 	.byte	0x04, 0x17
        /*002a*/ 	.short	(.L_13 - .L_12)
.L_12:
        /*002c*/ 	.word	0x00000000
        /*0030*/ 	.short	0x0003
        /*0032*/ 	.short	0x0018
        /*0034*/ 	.byte	0x00, 0xf0, 0x11, 0x00


	//----- nvinfo : EIATTR_KPARAM_INFO
	.align		4
.L_13:
        /*0038*/ 	.byte	0x04, 0x17
        /*003a*/ 	.short	(.L_15 - .L_14)
.L_14:
        /*003c*/ 	.word	0x00000000
        /*0040*/ 	.short	0x0002
        /*0042*/ 	.short	0x0010
        /*0044*/ 	.byte	0x00, 0xf5, 0x21, 0x00


	//----- nvinfo : EIATTR_KPARAM_INFO
	.align		4
.L_15:
        /*0048*/ 	.byte	0x04, 0x17
        /*004a*/ 	.short	(.L_17 - .L_16)
.L_16:
        /*004c*/ 	.word	0x00000000
        /*0050*/ 	.short	0x0001
        /*0052*/ 	.short	0x0008
        /*0054*/ 	.byte	0x00, 0xf5, 0x21, 0x00


	//----- nvinfo : EIATTR_KPARAM_INFO
	.align		4
.L_17:
        /*0058*/ 	.byte	0x04, 0x17
        /*005a*/ 	.short	(.L_19 - .L_18)
.L_18:
        /*005c*/ 	.word	0x00000000
        /*0060*/ 	.short	0x0000
        /*0062*/ 	.short	0x0000
        /*0064*/ 	.byte	0x00, 0xf5, 0x21, 0x00


	//----- nvinfo : EIATTR_SPARSE_MMA_MASK
	.align		4
.L_19:
        /*0068*/ 	.byte	0x03, 0x50
        /*006a*/ 	.short	0x0000


	//----- nvinfo : EIATTR_MAXREG_COUNT
	.align		4
        /*006c*/ 	.byte	0x03, 0x1b
        /*006e*/ 	.short	0x00ff


	//----- nvinfo : EIATTR_NUM_BARRIERS
	.align		4
        /*0070*/ 	.byte	0x02, 0x4c
        /*0072*/ 	.byte	0x01
	.zero		1


	//----- nvinfo : EIATTR_MERCURY_ISA_VERSION
	.align		4
        /*0074*/ 	.byte	0x03, 0x5f
        /*0076*/ 	.short	0x0101


	//----- nvinfo : EIATTR_VRC_CTA_INIT_COUNT
	.align		4
        /*0078*/ 	.byte	0x02, 0x4a
	.zero		1
	.zero		1


	//----- nvinfo : EIATTR_EXIT_INSTR_OFFSETS
	.align		4
        /*007c*/ 	.byte	0x04, 0x1c
        /*007e*/ 	.short	(.L_21 - .L_20)


	//   ....[0]....
.L_20:
        /*0080*/ 	.word	0x00001ba0


	//   ....[1]....
        /*0084*/ 	.word	0x00001bc0


	//----- nvinfo : EIATTR_CBANK_PARAM_SIZE
	.align		4
.L_21:
        /*0088*/ 	.byte	0x03, 0x19
        /*008a*/ 	.short	0x0024


	//----- nvinfo : EIATTR_PARAM_CBANK
	.align		4
        /*008c*/ 	.byte	0x04, 0x0a
        /*008e*/ 	.short	(.L_23 - .L_22)
	.align		4
.L_22:
        /*0090*/ 	.word	index@(.nv.constant0._Z20matmul_kernel_v4_proILi128ELi128ELi8ELi4ELi4EEvPfS0_S0_iii)
        /*0094*/ 	.short	0x0380
        /*0096*/ 	.short	0x0024


	//----- nvinfo : EIATTR_SW_WAR
	.align		4
.L_23:
        /*0098*/ 	.byte	0x04, 0x36
        /*009a*/ 	.short	(.L_25 - .L_24)
.L_24:
        /*009c*/ 	.word	0x00000008
.L_25:


//--------------------- .nv.callgraph             --------------------------
	.section	.nv.callgraph,"",@"SHT_CUDA_CALLGRAPH"
	.align	4
	.sectionentsize	8
	.align		4
        /*0000*/ 	.word	0x00000000
	.align		4
        /*0004*/ 	.word	0xffffffff
	.align		4
        /*0008*/ 	.word	0x00000000
	.align		4
        /*000c*/ 	.word	0xfffffffe
	.align		4
        /*0010*/ 	.word	0x00000000
	.align		4
        /*0014*/ 	.word	0xfffffffd
	.align		4
        /*0018*/ 	.word	0x00000000
	.align		4
        /*001c*/ 	.word	0xfffffffc


//--------------------- .text._Z20matmul_kernel_v4_proILi128ELi128ELi8ELi4ELi4EEvPfS0_S0_iii --------------------------
	.section	.text._Z20matmul_kernel_v4_proILi128ELi128ELi8ELi4ELi4EEvPfS0_S0_iii,"ax",@progbits
	.align	128
        .global         _Z20matmul_kernel_v4_proILi128ELi128ELi8ELi4ELi4EEvPfS0_S0_iii
        .type           _Z20matmul_kernel_v4_proILi128ELi128ELi8ELi4ELi4EEvPfS0_S0_iii,@function
        .size           _Z20matmul_kernel_v4_proILi128ELi128ELi8ELi4ELi4EEvPfS0_S0_iii,(.L_x_3 - _Z20matmul_kernel_v4_proILi128ELi128ELi8ELi4ELi4EEvPfS0_S0_iii)
        .other          _Z20matmul_kernel_v4_proILi128ELi128ELi8ELi4ELi4EEvPfS0_S0_iii,@"STO_CUDA_ENTRY STV_DEFAULT"
_Z20matmul_kernel_v4_proILi128ELi128ELi8ELi4ELi4EEvPfS0_S0_iii:
.text._Z20matmul_kernel_v4_proILi128ELi128ELi8ELi4ELi4EEvPfS0_S0_iii:
[----:B------:R-:W-:Y:S01]  /*0000*/  LDC R1, c[0x0][0x37c] ;  /* 0x0000df00ff017b82 */ /* 0x000fe20000000800 */
[----:B------:R-:W0:Y:S07]  /*0010*/  LDCU UR9, c[0x0][0x39c] ;  /* 0x00007380ff0977ac */ /* 0x000e2e0008000800 */
[----:B------:R-:W1:Y:S01]  /*0020*/  S2UR UR4, SR_CTAID.X ;  /* 0x00000000000479c3 */ /* 0x000e620000002500 */
[----:B------:R-:W2:Y:S01]  /*0030*/  S2R R9, SR_TID.X ;  /* 0x0000000000097919 */ /* 0x000ea20000002100 */
[----:B------:R-:W-:Y:S01]  /*0040*/  HFMA2 R53, -RZ, RZ, 0, 0 ;  /* 0x00000000ff357431 */ /* 0x000fe200000001ff */
[----:B------:R-:W1:Y:S01]  /*0050*/  LDCU UR7, c[0x0][0x360] ;  /* 0x00006c00ff0777ac */ /* 0x000e620008000800 */
[----:B------:R-:W-:Y:S01]  /*0060*/  CS2R R50, SRZ ;  /* 0x0000000000327805 */ /* 0x000fe2000001ff00 */
[----:B------:R-:W3:Y:S01]  /*0070*/  S2R R24, SR_TID.Y ;  /* 0x0000000000187919 */ /* 0x000ee20000002200 */
[----:B------:R-:W-:Y:S01]  /*0080*/  CS2R R46, SRZ ;  /* 0x00000000002e7805 */ /* 0x000fe2000001ff00 */
[----:B------:R-:W4:Y:S01]  /*0090*/  LDCU UR6, c[0x0][0x364] ;  /* 0x00006c80ff0677ac */ /* 0x000f220008000800 */
[----:B------:R-:W4:Y:S01]  /*00a0*/  S2UR UR5, SR_CTAID.Y ;  /* 0x00000000000579c3 */ /* 0x000f220000002600 */
[----:B------:R-:W-:-:S02]  /*00b0*/  CS2R R48, SRZ ;  /* 0x0000000000307805 */ /* 0x000fc4000001ff00 */
[----:B------:R-:W-:Y:S02]  /*00c0*/  CS2R R38, SRZ ;  /* 0x0000000000267805 */ /* 0x000fe4000001ff00 */
[----:B------:R-:W-:Y:S02]  /*00d0*/  CS2R R22, SRZ ;  /* 0x0000000000167805 */ /* 0x000fe4000001ff00 */
[----:B------:R-:W-:Y:S02]  /*00e0*/  CS2R R36, SRZ ;  /* 0x0000000000247805 */ /* 0x000fe4000001ff00 */
[----:B------:R-:W-:Y:S02]  /*00f0*/  CS2R R20, SRZ ;  /* 0x0000000000147805 */ /* 0x000fe4000001ff00 */
[----:B------:R-:W-:Y:S01]  /*0100*/  MOV R45, RZ ;  /* 0x000000ff002d7202 */ /* 0x000fe20000000f00 */
[----:B------:R-:W2:Y:S01]  /*0110*/  LDCU.64 UR10, c[0x0][0x358] ;  /* 0x00006b00ff0a77ac */ /* 0x000ea20008000a00 */
[----:B0-----:R-:W-:-:S02]  /*0120*/  UISETP.GE.AND UP0, UPT, UR9, 0x1, UPT ;  /* 0x000000010900788c */ /* 0x001fc4000bf06270 */
[----:B-1----:R-:W-:-:S04]  /*0130*/  UIMAD UR4, UR4, UR7, URZ ;  /* 0x00000007040472a4 */ /* 0x002fc8000f8e02ff */
[----:B------:R-:W-:Y:S02]  /*0140*/  USHF.L.U32 UR4, UR4, 0x2, URZ ;  /* 0x0000000204047899 */ /* 0x000fe400080006ff */
[----:B----4-:R-:W-:-:S04]  /*0150*/  UIMAD UR5, UR5, UR6, URZ ;  /* 0x00000006050572a4 */ /* 0x010fc8000f8e02ff */
[----:B------:R-:W-:Y:S01]  /*0160*/  USHF.L.U32 UR5, UR5, 0x2, URZ ;  /* 0x0000000205057899 */ /* 0x000fe200080006ff */
[----:B---3--:R-:W-:Y:S11]  /*0170*/  BRA.U !UP0, `(.L_x_0) ;  /* 0x0000001508a47547 */ /* 0x008ff6000b800000 */
[----:B------:R-:W0:Y:S01]  /*0180*/  LDC R45, c[0x0][0x3a0] ;  /* 0x0000e800ff2d7b82 */ /* 0x000e220000000800 */
[----:B--2---:R-:W-:Y:S01]  /*0190*/  IMAD R6, R24, UR7, R9 ;  /* 0x0000000718067c24 */ /* 0x004fe2000f8e0209 */
[----:B------:R-:W1:Y:S01]  /*01a0*/  LDCU UR6, c[0x0][0x398] ;  /* 0x00007300ff0677ac */ /* 0x000e620008000800 */
[----:B------:R-:W-:-:S03]  /*01b0*/  CS2R R32, SRZ ;  /* 0x0000000000207805 */ /* 0x000fc6000001ff00 */
[C---:B------:R-:W-:Y:S02]  /*01c0*/  LOP3.LUT R43, R6.reuse, 0x7, RZ, 0xc0, !PT ;  /* 0x00000007062b7812 */ /* 0x040fe400078ec0ff */
[--C-:B------:R-:W-:Y:S01]  /*01d0*/  SHF.R.U32.HI R7, RZ, 0x3, R6.reuse ;  /* 0x00000003ff077819 */ /* 0x100fe20000011606 */
[----:B------:R-:W2:Y:S01]  /*01e0*/  LDC.64 R2, c[0x0][0x380] ;  /* 0x0000e000ff027b82 */ /* 0x000ea20000000a00 */
[----:B------:R-:W-:Y:S02]  /*01f0*/  ISETP.GE.AND P0, PT, R43, UR9, PT ;  /* 0x000000092b007c0c */ /* 0x000fe4000bf06270 */
[----:B------:R-:W-:Y:S02]  /*0200*/  IADD3 R0, PT, PT, R7, UR5, RZ ;  /* 0x0000000507007c10 */ /* 0x000fe4000fffe0ff */
[----:B------:R-:W-:Y:S02]  /*0210*/  SHF.R.U32.HI R27, RZ, 0x7, R6 ;  /* 0x00000007ff1b7819 */ /* 0x000fe40000011606 */
[----:B------:R-:W-:-:S04]  /*0220*/  LOP3.LUT R26, R6, 0x7f, RZ, 0xc0, !PT ;  /* 0x0000007f061a7812 */ /* 0x000fc800078ec0ff */
[----:B------:R-:W-:Y:S02]  /*0230*/  IADD3 R26, PT, PT, R26, UR4, RZ ;  /* 0x000000041a1a7c10 */ /* 0x000fe4000fffe0ff */
[----:B0-----:R-:W-:-:S03]  /*0240*/  ISETP.GE.OR P1, PT, R0, R45, P0 ;  /* 0x0000002d0000720c */ /* 0x001fc60000726670 */
[----:B------:R-:W-:Y:S01]  /*0250*/  IMAD R41, R26, UR9, R27 ;  /* 0x000000091a297c24 */ /* 0x000fe2000f8e021b */
[----:B------:R-:W-:Y:S01]  /*0260*/  ISETP.GE.AND P0, PT, R27, UR9, PT ;  /* 0x000000091b007c0c */ /* 0x000fe2000bf06270 */
[----:B------:R-:W-:-:S03]  /*0270*/  IMAD R40, R43, R45, R0 ;  /* 0x0000002d2b287224 */ /* 0x000fc600078e0200 */
[----:B-1----:R-:W-:Y:S01]  /*0280*/  ISETP.GE.OR P0, PT, R26, UR6, P0 ;  /* 0x000000061a007c0c */ /* 0x002fe20008706670 */
[----:B--2---:R-:W-:-:S04]  /*0290*/  IMAD.WIDE R2, R41, 0x4, R2 ;  /* 0x0000000429027825 */ /* 0x004fc800078e0202 */
[----:B------:R-:W0:Y:S08]  /*02a0*/  @!P1 LDC.64 R4, c[0x0][0x388] ;  /* 0x0000e200ff049b82 */ /* 0x000e300000000a00 */
[----:B------:R1:W2:Y:S01]  /*02b0*/  @!P0 LDG.E R32, desc[UR10][R2.64] ;  /* 0x0000000a02208981 */ /* 0x0002a2000c1e1900 */
[----:B0-----:R-:W-:-:S05]  /*02c0*/  @!P1 IMAD.WIDE R4, R40, 0x4, R4 ;  /* 0x0000000428049825 */ /* 0x001fca00078e0204 */
[----:B------:R-:W3:Y:S01]  /*02d0*/  @!P1 LDG.E R33, desc[UR10][R4.64] ;  /* 0x0000000a04219981 */ /* 0x000ee2000c1e1900 */
[----:B------:R-:W0:Y:S01]  /*02e0*/  S2UR UR8, SR_CgaCtaId ;  /* 0x00000000000879c3 */ /* 0x000e220000008800 */
[----:B------:R-:W-:Y:S01]  /*02f0*/  UMOV UR6, 0x400 ;  /* 0x0000040000067882 */ /* 0x000fe20000000000 */
[----:B------:R-:W-:Y:S01]  /*0300*/  SHF.L.U32 R6, R6, 0x5, RZ ;  /* 0x0000000506067819 */ /* 0x000fe200000006ff */
[----:B------:R-:W-:-:S03]  /*0310*/  UIADD3 UR7, UPT, UPT, UR6, 0x1000, URZ ;  /* 0x0000100006077890 */ /* 0x000fc6000fffe0ff */
[----:B------:R-:W-:Y:S01]  /*0320*/  LOP3.LUT R6, R6, 0xfe0, RZ, 0xc0, !PT ;  /* 0x00000fe006067812 */ /* 0x000fe200078ec0ff */
[----:B0-----:R-:W-:Y:S02]  /*0330*/  ULEA UR6, UR8, UR6, 0x18 ;  /* 0x0000000608067291 */ /* 0x001fe4000f8ec0ff */
[----:B------:R-:W-:-:S04]  /*0340*/  ULEA UR7, UR8, UR7, 0x18 ;  /* 0x0000000708077291 */ /* 0x000fc8000f8ec0ff */
[----:B------:R-:W-:Y:S02]  /*0350*/  IADD3 R6, PT, PT, R6, UR6, RZ ;  /* 0x0000000606067c10 */ /* 0x000fe4000fffe0ff */
[----:B------:R-:W-:Y:S02]  /*0360*/  LEA R8, R43, UR7, 0x9 ;  /* 0x000000072b087c11 */ /* 0x000fe4000f8e48ff */
[----:B------:R-:W-:Y:S02]  /*0370*/  LEA R25, R27, R6, 0x2 ;  /* 0x000000061b197211 */ /* 0x000fe400078e10ff */
[----:B-1----:R-:W-:Y:S02]  /*0380*/  LEA R2, R7, R8, 0x2 ;  /* 0x0000000807027211 */ /* 0x002fe400078e10ff */
[----:B------:R-:W-:Y:S02]  /*0390*/  LEA R3, R9, UR6, 0x7 ;  /* 0x0000000609037c11 */ /* 0x000fe4000f8e38ff */
[----:B------:R-:W-:Y:S01]  /*03a0*/  LEA R24, R24, UR7, 0x4 ;  /* 0x0000000718187c11 */ /* 0x000fe2000f8e20ff */
[----:B------:R-:W-:-:S04]  /*03b0*/  UIADD3 UR6, UPT, UPT, UR9, 0x7, URZ ;  /* 0x0000000709067890 */ /* 0x000fc8000fffe0ff */
[----:B------:R-:W-:-:S04]  /*03c0*/  USHF.R.U32.HI UR6, URZ, 0x3, UR6 ;  /* 0x00000003ff067899 */ /* 0x000fc80008011606 */
[----:B------:R-:W-:-:S04]  /*03d0*/  UIADD3 UR6, UPT, UPT, -UR6, 0x1, URZ ;  /* 0x0000000106067890 */ /* 0x000fc8000fffe1ff */
[----:B------:R-:W-:Y:S01]  /*03e0*/  UISETP.NE.AND UP0, UPT, UR6, URZ, UPT ;  /* 0x000000ff0600728c */ /* 0x000fe2000bf05270 */
[----:B--2---:R-:W-:Y:S04]  /*03f0*/  STS [R25], R32 ;  /* 0x0000002019007388 */ /* 0x004fe80000000800 */
[----:B---3--:R-:W-:Y:S01]  /*0400*/  STS [R2], R33 ;  /* 0x0000002102007388 */ /* 0x008fe20000000800 */
[----:B------:R-:W-:Y:S06]  /*0410*/  BAR.SYNC.DEFER_BLOCKING 0x0 ;  /* 0x0000000000007b1d */ /* 0x000fec0000010000 */
[----:B------:R-:W-:Y:S04]  /*0420*/  LDS.128 R12, [R3] ;  /* 0x00000000030c7984 */ /* 0x000fe80000000c00 */
[----:B------:R-:W0:Y:S04]  /*0430*/  LDS.128 R20, [R24] ;  /* 0x0000000018147984 */ /* 0x000e280000000c00 */
[----:B------:R-:W1:Y:S04]  /*0440*/  LDS.128 R36, [R24+0x200] ;  /* 0x0002000018247984 */ /* 0x000e680000000c00 */
[----:B------:R-:W2:Y:S04]  /*0450*/  LDS.128 R4, [R3+0x20] ;  /* 0x0000200003047984 */ /* 0x000ea80000000c00 */
[----:B------:R-:W3:Y:S04]  /*0460*/  LDS.128 R28, [R24+0x400] ;  /* 0x00040000181c7984 */ /* 0x000ee80000000c00 */
[----:B------:R-:W4:Y:S04]  /*0470*/  LDS.128 R8, [R3+0x40] ;  /* 0x0000400003087984 */ /* 0x000f280000000c00 */
[----:B------:R-:W5:Y:S01]  /*0480*/  LDS.128 R16, [R3+0x60] ;  /* 0x0000600003107984 */ /* 0x000f620000000c00 */
[C---:B0-----:R-:W-:Y:S01]  /*0490*/  FFMA R47, R12.reuse, R22, RZ ;  /* 0x000000160c2f7223 */ /* 0x041fe200000000ff */
[C---:B------:R-:W-:Y:S01]  /*04a0*/  FFMA R35, R12.reuse, R20, RZ ;  /* 0x000000140c237223 */ /* 0x040fe200000000ff */
[C---:B------:R-:W-:Y:S01]  /*04b0*/  FFMA R32, R12.reuse, R21, RZ ;  /* 0x000000150c207223 */ /* 0x040fe200000000ff */
[----:B------:R-:W-:Y:S01]  /*04c0*/  FFMA R12, R12, R23, RZ ;  /* 0x000000170c0c7223 */ /* 0x000fe200000000ff */
[C---:B-1----:R-:W-:Y:S01]  /*04d0*/  FFMA R49, R13.reuse, R38, R47 ;  /* 0x000000260d317223 */ /* 0x042fe2000000002f */
[----:B------:R-:W-:Y:S01]  /*04e0*/  FFMA R35, R36, R13, R35 ;  /* 0x0000000d24237223 */ /* 0x000fe20000000023 */
[C---:B------:R-:W-:Y:S01]  /*04f0*/  FFMA R33, R13.reuse, R37, R32 ;  /* 0x000000250d217223 */ /* 0x040fe20000000020 */
[----:B------:R-:W-:Y:S01]  /*0500*/  FFMA R32, R13, R39, R12 ;  /* 0x000000270d207223 */ /* 0x000fe2000000000c */
[C---:B--2---:R-:W-:Y:S01]  /*0510*/  FFMA R51, R4.reuse, R22, RZ ;  /* 0x0000001604337223 */ /* 0x044fe200000000ff */
[C---:B------:R-:W-:Y:S01]  /*0520*/  FFMA R42, R4.reuse, R21, RZ ;  /* 0x00000015042a7223 */ /* 0x040fe200000000ff */
[----:B------:R-:W-:Y:S01]  /*0530*/  FFMA R44, R4, R23, RZ ;  /* 0x00000017042c7223 */ /* 0x000fe200000000ff */
[----:B---3--:R-:W-:Y:S01]  /*0540*/  FFMA R13, R14, R30, R49 ;  /* 0x0000001e0e0d7223 */ /* 0x008fe20000000031 */
[----:B------:R-:W-:Y:S01]  /*0550*/  FFMA R49, R20, R4, RZ ;  /* 0x0000000414317223 */ /* 0x000fe200000000ff */
[-C--:B------:R-:W-:Y:S01]  /*0560*/  FFMA R53, R38, R5.reuse, R51 ;  /* 0x0000000526357223 */ /* 0x080fe20000000033 */
[-C--:B------:R-:W-:Y:S01]  /*0570*/  FFMA R4, R37, R5.reuse, R42 ;  /* 0x0000000525047223 */ /* 0x080fe2000000002a */
[-C--:B------:R-:W-:Y:S01]  /*0580*/  FFMA R44, R39, R5.reuse, R44 ;  /* 0x00000005272c7223 */ /* 0x080fe2000000002c */
[----:B------:R-:W-:Y:S01]  /*0590*/  FFMA R49, R36, R5, R49 ;  /* 0x0000000524317223 */ /* 0x000fe20000000031 */
[----:B------:R-:W-:Y:S01]  /*05a0*/  FFMA R5, R30, R6, R53 ;  /* 0x000000061e057223 */ /* 0x000fe20000000035 */
[----:B----4-:R-:W-:Y:S01]  /*05b0*/  FFMA R53, R8, R22, RZ ;  /* 0x0000001608357223 */ /* 0x010fe200000000ff */
[-C--:B------:R-:W-:Y:S01]  /*05c0*/  FFMA R4, R29, R6.reuse, R4 ;  /* 0x000000061d047223 */ /* 0x080fe20000000004 */
[-C--:B------:R-:W-:Y:S01]  /*05d0*/  FFMA R51, R28, R6.reuse, R49 ;  /* 0x000000061c337223 */ /* 0x080fe20000000031 */
[----:B------:R-:W-:Y:S01]  /*05e0*/  FFMA R6, R31, R6, R44 ;  /* 0x000000061f067223 */ /* 0x000fe2000000002c */
[----:B------:R-:W-:Y:S01]  /*05f0*/  FFMA R49, R20, R8, RZ ;  /* 0x0000000814317223 */ /* 0x000fe200000000ff */
[C---:B------:R-:W-:Y:S01]  /*0600*/  FFMA R42, R8.reuse, R21, RZ ;  /* 0x00000015082a7223 */ /* 0x040fe200000000ff */
[----:B------:R-:W-:Y:S01]  /*0610*/  FFMA R44, R8, R23, RZ ;  /* 0x00000017082c7223 */ /* 0x000fe200000000ff */
[-C--:B------:R-:W-:Y:S01]  /*0620*/  FFMA R53, R38, R9.reuse, R53 ;  /* 0x0000000926357223 */ /* 0x080fe20000000035 */
[-C--:B------:R-:W-:Y:S01]  /*0630*/  FFMA R49, R36, R9.reuse, R49 ;  /* 0x0000000924317223 */ /* 0x080fe20000000031 */
[-C--:B------:R-:W-:Y:S01]  /*0640*/  FFMA R8, R37, R9.reuse, R42 ;  /* 0x0000000925087223 */ /* 0x080fe2000000002a */
[----:B------:R-:W-:Y:S01]  /*0650*/  FFMA R44, R39, R9, R44 ;  /* 0x00000009272c7223 */ /* 0x000fe2000000002c */
[----:B------:R-:W-:Y:S01]  /*0660*/  FFMA R9, R30, R10, R53 ;  /* 0x0000000a1e097223 */ /* 0x000fe20000000035 */
[----:B-----5:R-:W-:Y:S01]  /*0670*/  FFMA R53, R20, R16, RZ ;  /* 0x0000001014357223 */ /* 0x020fe200000000ff */
[----:B------:R-:W-:Y:S01]  /*0680*/  FFMA R20, R16, R21, RZ ;  /* 0x0000001510147223 */ /* 0x000fe200000000ff */
[----:B------:R-:W-:Y:S01]  /*0690*/  FFMA R47, R28, R14, R35 ;  /* 0x0000000e1c2f7223 */ /* 0x000fe20000000023 */
[----:B------:R-:W-:Y:S01]  /*06a0*/  FFMA R12, R14, R29, R33 ;  /* 0x0000001d0e0c7223 */ /* 0x000fe20000000021 */
[----:B------:R-:W-:Y:S01]  /*06b0*/  FFMA R21, R16, R22, RZ ;  /* 0x0000001610157223 */ /* 0x000fe200000000ff */
[----:B------:R-:W-:Y:S01]  /*06c0*/  FFMA R14, R14, R31, R32 ;  /* 0x0000001f0e0e7223 */ /* 0x000fe20000000020 */
[----:B------:R-:W-:Y:S01]  /*06d0*/  FFMA R22, R16, R23, RZ ;  /* 0x0000001710167223 */ /* 0x000fe200000000ff */
[----:B------:R-:W0:Y:S01]  /*06e0*/  LDS.128 R32, [R24+0x600] ;  /* 0x0006000018207984 */ /* 0x000e220000000c00 */
[-C--:B------:R-:W-:Y:S01]  /*06f0*/  FFMA R49, R28, R10.reuse, R49 ;  /* 0x0000000a1c317223 */ /* 0x080fe20000000031 */
[-C--:B------:R-:W-:Y:S01]  /*0700*/  FFMA R8, R29, R10.reuse, R8 ;  /* 0x0000000a1d087223 */ /* 0x080fe20000000008 */
[----:B------:R-:W-:Y:S01]  /*0710*/  FFMA R10, R31, R10, R44 ;  /* 0x0000000a1f0a7223 */ /* 0x000fe2000000002c */
[-C--:B------:R-:W-:Y:S01]  /*0720*/  FFMA R53, R36, R17.reuse, R53 ;  /* 0x0000001124357223 */ /* 0x080fe20000000035 */
[-C--:B------:R-:W-:Y:S01]  /*0730*/  FFMA R16, R37, R17.reuse, R20 ;  /* 0x0000001125107223 */ /* 0x080fe20000000014 */
[-C--:B------:R-:W-:Y:S01]  /*0740*/  FFMA R55, R38, R17.reuse, R21 ;  /* 0x0000001126377223 */ /* 0x080fe20000000015 */
[----:B------:R-:W-:-:S02]  /*0750*/  FFMA R44, R39, R17, R22 ;  /* 0x00000011272c7223 */ /* 0x000fc40000000016 */
[----:B------:R-:W-:Y:S04]  /*0760*/  LDS.128 R20, [R3+0x10] ;  /* 0x0000100003147984 */ /* 0x000fe80000000c00 */
[----:B------:R-:W1:Y:S01]  /*0770*/  LDS.128 R36, [R24+0x800] ;  /* 0x0008000018247984 */ /* 0x000e620000000c00 */
[-C--:B------:R-:W-:Y:S01]  /*0780*/  FFMA R42, R28, R18.reuse, R53 ;  /* 0x000000121c2a7223 */ /* 0x080fe20000000035 */
[-C--:B------:R-:W-:Y:S01]  /*0790*/  FFMA R16, R29, R18.reuse, R16 ;  /* 0x000000121d107223 */ /* 0x080fe20000000010 */
[-C--:B------:R-:W-:Y:S01]  /*07a0*/  FFMA R17, R30, R18.reuse, R55 ;  /* 0x000000121e117223 */ /* 0x080fe20000000037 */
[----:B------:R-:W-:Y:S01]  /*07b0*/  FFMA R18, R31, R18, R44 ;  /* 0x000000121f127223 */ /* 0x000fe2000000002c */
[-C--:B0-----:R-:W-:Y:S01]  /*07c0*/  FFMA R51, R32, R7.reuse, R51 ;  /* 0x0000000720337223 */ /* 0x081fe20000000033 */
[-C--:B------:R-:W-:Y:S01]  /*07d0*/  FFMA R53, R33, R7.reuse, R4 ;  /* 0x0000000721357223 */ /* 0x080fe20000000004 */
[-C--:B------:R-:W-:Y:S01]  /*07e0*/  FFMA R44, R34, R7.reuse, R5 ;  /* 0x00000007222c7223 */ /* 0x080fe20000000005 */
[----:B------:R-:W-:Y:S01]  /*07f0*/  FFMA R46, R35, R7, R6 ;  /* 0x00000007232e7223 */ /* 0x000fe20000000006 */
[C---:B------:R-:W-:Y:S01]  /*0800*/  FFMA R47, R32.reuse, R15, R47 ;  /* 0x0000000f202f7223 */ /* 0x040fe2000000002f */
[----:B------:R-:W0:Y:S01]  /*0810*/  LDS.128 R4, [R3+0x30] ;  /* 0x0000300003047984 */ /* 0x000e220000000c00 */
[C---:B------:R-:W-:Y:S01]  /*0820*/  FFMA R28, R15.reuse, R33, R12 ;  /* 0x000000210f1c7223 */ /* 0x040fe2000000000c */
[C---:B------:R-:W-:Y:S01]  /*0830*/  FFMA R29, R15.reuse, R34, R13 ;  /* 0x000000220f1d7223 */ /* 0x040fe2000000000d */
[----:B------:R-:W-:Y:S01]  /*0840*/  FFMA R30, R15, R35, R14 ;  /* 0x000000230f1e7223 */ /* 0x000fe2000000000e */
[C---:B------:R-:W-:Y:S01]  /*0850*/  FFMA R49, R32.reuse, R11, R49 ;  /* 0x0000000b20317223 */ /* 0x040fe20000000031 */
[----:B------:R-:W-:Y:S01]  /*0860*/  FFMA R42, R32, R19, R42 ;  /* 0x00000013202a7223 */ /* 0x000fe2000000002a */
[----:B------:R-:W2:Y:S01]  /*0870*/  LDS.128 R12, [R3+0x70] ;  /* 0x00007000030c7984 */ /* 0x000ea20000000c00 */
[-C--:B------:R-:W-:Y:S01]  /*0880*/  FFMA R48, R33, R11.reuse, R8 ;  /* 0x0000000b21307223 */ /* 0x080fe20000000008 */
[-C--:B------:R-:W-:Y:S01]  /*0890*/  FFMA R50, R34, R11.reuse, R9 ;  /* 0x0000000b22327223 */ /* 0x080fe20000000009 */
[C---:B------:R-:W-:Y:S01]  /*08a0*/  FFMA R52, R35.reuse, R11, R10 ;  /* 0x0000000b23347223 */ /* 0x040fe2000000000a */
[----:B------:R-:W-:Y:S01]  /*08b0*/  FFMA R32, R35, R19, R18 ;  /* 0x0000001323207223 */ /* 0x000fe20000000012 */
[----:B------:R-:W3:Y:S01]  /*08c0*/  LDS.128 R8, [R3+0x50] ;  /* 0x0000500003087984 */ /* 0x000ee20000000c00 */
[C---:B-1----:R-:W-:Y:S01]  /*08d0*/  FFMA R35, R20.reuse, R36, R47 ;  /* 0x0000002414237223 */ /* 0x042fe2000000002f */
[C---:B------:R-:W-:Y:S01]  /*08e0*/  FFMA R47, R20.reuse, R37, R28 ;  /* 0x00000025142f7223 */ /* 0x040fe2000000001c */
[C---:B------:R-:W-:Y:S01]  /*08f0*/  FFMA R54, R20.reuse, R38, R29 ;  /* 0x0000002614367223 */ /* 0x040fe2000000001d */
[----:B------:R-:W-:-:S02]  /*0900*/  FFMA R20, R20, R39, R30 ;  /* 0x0000002714147223 */ /* 0x000fc4000000001e */
[----:B------:R-:W1:Y:S01]  /*0910*/  LDS.128 R28, [R24+0xa00] ;  /* 0x000a0000181c7984 */ /* 0x000e620000000c00 */
[-C--:B------:R-:W-:Y:S01]  /*0920*/  FFMA R16, R33, R19.reuse, R16 ;  /* 0x0000001321107223 */ /* 0x080fe20000000010 */
[----:B------:R-:W-:Y:S01]  /*0930*/  FFMA R33, R34, R19, R17 ;  /* 0x0000001322217223 */ /* 0x000fe20000000011 */
[----:B0-----:R-:W-:Y:S01]  /*0940*/  FFMA R56, R4, R37, R53 ;  /* 0x0000002504387223 */ /* 0x001fe20000000035 */
[----:B------:R-:W-:Y:S01]  /*0950*/  FFMA R51, R36, R4, R51 ;  /* 0x0000000424337223 */ /* 0x000fe20000000033 */
[C---:B------:R-:W-:Y:S01]  /*0960*/  FFMA R53, R4.reuse, R38, R44 ;  /* 0x0000002604357223 */ /* 0x040fe2000000002c */
[----:B------:R-:W-:Y:S01]  /*0970*/  FFMA R46, R4, R39, R46 ;  /* 0x00000027042e7223 */ /* 0x000fe2000000002e */
[-C--:B--2---:R-:W-:Y:S02]  /*0980*/  FFMA R4, R12, R37.reuse, R16 ;  /* 0x000000250c047223 */ /* 0x084fe40000000010 */
[----:B------:R-:W0:Y:S01]  /*0990*/  LDS.128 R16, [R24+0xc00] ;  /* 0x000c000018107984 */ /* 0x000e220000000c00 */
[----:B------:R-:W-:Y:S01]  /*09a0*/  FFMA R57, R36, R12, R42 ;  /* 0x0000000c24397223 */ /* 0x000fe2000000002a */
[----:B---3--:R-:W-:Y:S01]  /*09b0*/  FFMA R48, R8, R37, R48 ;  /* 0x0000002508307223 */ /* 0x008fe20000000030 */
[----:B------:R-:W-:Y:S01]  /*09c0*/  FFMA R37, R12, R38, R33 ;  /* 0x000000260c257223 */ /* 0x000fe20000000021 */
[-C--:B------:R-:W-:Y:S01]  /*09d0*/  FFMA R52, R8, R39.reuse, R52 ;  /* 0x0000002708347223 */ /* 0x080fe20000000034 */
[----:B------:R-:W-:Y:S01]  /*09e0*/  FFMA R12, R12, R39, R32 ;  /* 0x000000270c0c7223 */ /* 0x000fe20000000020 */
[----:B-1----:R-:W-:-:S02]  /*09f0*/  FFMA R39, R28, R21, R35 ;  /* 0x000000151c277223 */ /* 0x002fc40000000023 */
[----:B------:R-:W1:Y:S01]  /*0a00*/  LDS.128 R32, [R24+0xe00] ;  /* 0x000e000018207984 */ /* 0x000e620000000c00 */
[----:B------:R-:W-:Y:S01]  /*0a10*/  FFMA R49, R36, R8, R49 ;  /* 0x0000000824317223 */ /* 0x000fe20000000031 */
[----:B------:R-:W-:Y:S01]  /*0a20*/  FFMA R55, R8, R38, R50 ;  /* 0x0000002608377223 */ /* 0x000fe20000000032 */
[----:B------:R-:W-:Y:S01]  /*0a30*/  LEA R44, R45, R40, 0x3 ;  /* 0x000000282d2c7211 */ /* 0x000fe200078e18ff */
[C---:B------:R-:W-:Y:S01]  /*0a40*/  FFMA R47, R21.reuse, R29, R47 ;  /* 0x0000001d152f7223 */ /* 0x040fe2000000002f */
[C---:B------:R-:W-:Y:S01]  /*0a50*/  FFMA R45, R21.reuse, R30, R54 ;  /* 0x0000001e152d7223 */ /* 0x040fe20000000036 */
[----:B------:R-:W-:Y:S01]  /*0a60*/  FFMA R20, R21, R31, R20 ;  /* 0x0000001f15147223 */ /* 0x000fe20000000014 */
[C---:B------:R-:W-:Y:S01]  /*0a70*/  FFMA R49, R28.reuse, R9, R49 ;  /* 0x000000091c317223 */ /* 0x040fe20000000031 */
[-C--:B------:R-:W-:Y:S01]  /*0a80*/  FFMA R51, R28, R5.reuse, R51 ;  /* 0x000000051c337223 */ /* 0x080fe20000000033 */
[CC--:B------:R-:W-:Y:S01]  /*0a90*/  FFMA R53, R30.reuse, R5.reuse, R53 ;  /* 0x000000051e357223 */ /* 0x0c0fe20000000035 */
[----:B------:R-:W-:Y:S01]  /*0aa0*/  FFMA R46, R31, R5, R46 ;  /* 0x000000051f2e7223 */ /* 0x000fe2000000002e */
[C---:B------:R-:W-:Y:S01]  /*0ab0*/  FFMA R48, R29.reuse, R9, R48 ;  /* 0x000000091d307223 */ /* 0x040fe20000000030 */
[----:B------:R-:W-:Y:S01]  /*0ac0*/  FFMA R56, R29, R5, R56 ;  /* 0x000000051d387223 */ /* 0x000fe20000000038 */
[-C--:B------:R-:W-:Y:S01]  /*0ad0*/  FFMA R55, R30, R9.reuse, R55 ;  /* 0x000000091e377223 */ /* 0x080fe20000000037 */
[----:B------:R-:W-:Y:S01]  /*0ae0*/  FFMA R52, R31, R9, R52 ;  /* 0x000000091f347223 */ /* 0x000fe20000000034 */
[-C--:B------:R-:W-:Y:S01]  /*0af0*/  FFMA R57, R28, R13.reuse, R57 ;  /* 0x0000000d1c397223 */ /* 0x080fe20000000039 */
[-C--:B------:R-:W-:Y:S01]  /*0b00*/  FFMA R4, R29, R13.reuse, R4 ;  /* 0x0000000d1d047223 */ /* 0x080fe20000000004 */
[-C--:B------:R-:W-:Y:S01]  /*0b10*/  FFMA R37, R30, R13.reuse, R37 ;  /* 0x0000000d1e257223 */ /* 0x080fe20000000025 */
[----:B------:R-:W-:Y:S01]  /*0b20*/  FFMA R12, R31, R13, R12 ;  /* 0x0000000d1f0c7223 */ /* 0x000fe2000000000c */
[----:B0-----:R-:W-:Y:S01]  /*0b30*/  FFMA R39, R16, R22, R39 ;  /* 0x0000001610277223 */ /* 0x001fe20000000027 */
        /* <DEDUP_REMOVED lines=15> */
[C---:B-1----:R-:W-:Y:S01]  /*0c30*/  FFMA R36, R23.reuse, R35, R22 ;  /* 0x0000002317247223 */ /* 0x042fe20000000016 */
[C---:B------:R-:W-:Y:S01]  /*0c40*/  FFMA R47, R32.reuse, R11, R49 ;  /* 0x0000000b202f7223 */ /* 0x040fe20000000031 */
[C---:B------:R-:W-:Y:S01]  /*0c50*/  FFMA R39, R32.reuse, R23, R39 ;  /* 0x0000001720277223 */ /* 0x040fe20000000027 */
[C---:B------:R-:W-:Y:S01]  /*0c60*/  FFMA R20, R23.reuse, R33, R8 ;  /* 0x0000002117147223 */ /* 0x040fe20000000008 */
[----:B------:R-:W-:Y:S01]  /*0c70*/  FFMA R45, R23, R34, R45 ;  /* 0x00000022172d7223 */ /* 0x000fe2000000002d */
        /* <DEDUP_REMOVED lines=11> */
[----:B------:R-:W-:Y:S06]  /*0d30*/  BAR.SYNC.DEFER_BLOCKING 0x0 ;  /* 0x0000000000007b1d */ /* 0x000fec0000010000 */
[----:B------:R-:W-:Y:S05]  /*0d40*/  BRA.U !UP0, `(.L_x_0) ;  /* 0x0000000908b07547 */ /* 0x000fea000b800000 */
[----:B------:R-:W-:Y:S01]  /*0d50*/  IADD3 R42, PT, PT, R43, 0x8, RZ ;  /* 0x000000082b2a7810 */ /* 0x000fe20007ffe0ff */
[----:B------:R-:W0:Y:S01]  /*0d60*/  LDCU.64 UR12, c[0x0][0x398] ;  /* 0x00007300ff0c77ac */ /* 0x000e220008000a00 */
[----:B------:R-:W-:Y:S02]  /*0d70*/  IADD3 R41, PT, PT, R41, 0x8, RZ ;  /* 0x0000000829297810 */ /* 0x000fe40007ffe0ff */
[----:B------:R-:W-:-:S07]  /*0d80*/  IADD3 R40, PT, PT, R27, 0x8, RZ ;  /* 0x000000081b287810 */ /* 0x000fce0007ffe0ff */
.L_x_1:
[----:B------:R-:W1:Y:S01]  /*0d90*/  LDC R27, c[0x0][0x3a0] ;  /* 0x0000e800ff1b7b82 */ /* 0x000e620000000800 */
[----:B0-----:R-:W-:Y:S01]  /*0da0*/  ISETP.GE.AND P0, PT, R42, UR13, PT ;  /* 0x0000000d2a007c0c */ /* 0x001fe2000bf06270 */
[----:B------:R-:W-:Y:S01]  /*0db0*/  HFMA2 R54, -RZ, RZ, 0, 0 ;  /* 0x00000000ff367431 */ /* 0x000fe200000001ff */
[----:B------:R-:W-:Y:S02]  /*0dc0*/  ISETP.GE.AND P1, PT, R40, UR13, PT ;  /* 0x0000000d28007c0c */ /* 0x000fe4000bf26270 */
[----:B------:R-:W-:Y:S02]  /*0dd0*/  MOV R43, RZ ;  /* 0x000000ff002b7202 */ /* 0x000fe40000000f00 */
[----:B------:R-:W-:Y:S01]  /*0de0*/  ISETP.GE.OR P1, PT, R26, UR12, P1 ;  /* 0x0000000c1a007c0c */ /* 0x000fe20008f26670 */
[----:B------:R-:W0:Y:S01]  /*0df0*/  LDC.64 R6, c[0x0][0x380] ;  /* 0x0000e000ff067b82 */ /* 0x000e220000000a00 */
[----:B-1----:R-:W-:Y:S01]  /*0e00*/  ISETP.GE.OR P0, PT, R0, R27, P0 ;  /* 0x0000001b0000720c */ /* 0x002fe20000706670 */
[----:B0-----:R-:W-:-:S12]  /*0e10*/  IMAD.WIDE R32, R41, 0x4, R6 ;  /* 0x0000000429207825 */ /* 0x001fd800078e0206 */
[----:B------:R-:W0:Y:S01]  /*0e20*/  @!P0 LDC.64 R4, c[0x0][0x388] ;  /* 0x0000e200ff048b82 */ /* 0x000e220000000a00 */
[----:B------:R-:W2:Y:S01]  /*0e30*/  @!P1 LDG.E R54, desc[UR10][R32.64] ;  /* 0x0000000a20369981 */ /* 0x000ea2000c1e1900 */
[----:B0-----:R-:W-:-:S05]  /*0e40*/  @!P0 IMAD.WIDE R34, R44, 0x4, R4 ;  /* 0x000000042c228825 */ /* 0x001fca00078e0204 */
[----:B------:R-:W3:Y:S01]  /*0e50*/  @!P0 LDG.E R43, desc[UR10][R34.64] ;  /* 0x0000000a222b8981 */ /* 0x000ee2000c1e1900 */
[----:B------:R-:W-:-:S04]  /*0e60*/  UIADD3 UR6, UPT, UPT, UR6, 0x1, URZ ;  /* 0x0000000106067890 */ /* 0x000fc8000fffe0ff */
[----:B------:R-:W-:Y:S01]  /*0e70*/  UISETP.NE.AND UP0, UPT, UR6, URZ, UPT ;  /* 0x000000ff0600728c */ /* 0x000fe2000bf05270 */
[----:B------:R-:W-:Y:S02]  /*0e80*/  LEA R44, R27, R44, 0x3 ;  /* 0x0000002c1b2c7211 */ /* 0x000fe400078e18ff */
[----:B------:R-:W-:Y:S02]  /*0e90*/  IADD3 R42, PT, PT, R42, 0x8, RZ ;  /* 0x000000082a2a7810 */ /* 0x000fe40007ffe0ff */
[----:B------:R-:W-:Y:S02]  /*0ea0*/  IADD3 R40, PT, PT, R40, 0x8, RZ ;  /* 0x0000000828287810 */ /* 0x000fe40007ffe0ff */
[----:B------:R-:W-:Y:S01]  /*0eb0*/  IADD3 R41, PT, PT, R41, 0x8, RZ ;  /* 0x0000000829297810 */ /* 0x000fe20007ffe0ff */
        /* <DEDUP_REMOVED lines=8> */
[----:B------:R-:W4:Y:S01]  /*0f40*/  LDS.128 R32, [R24+0x200] ;  /* 0x0002000018207984 */ /* 0x000f220000000c00 */
[C---:B0-----:R-:W-:Y:S01]  /*0f50*/  FFMA R39, R4.reuse, R28, R39 ;  /* 0x0000001c04277223 */ /* 0x041fe20000000027 */
[C---:B------:R-:W-:Y:S01]  /*0f60*/  FFMA R52, R4.reuse, R29, R20 ;  /* 0x0000001d04347223 */ /* 0x040fe20000000014 */
[C---:B------:R-:W-:Y:S01]  /*0f70*/  FFMA R45, R4.reuse, R30, R45 ;  /* 0x0000001e042d7223 */ /* 0x040fe2000000002d */
[----:B------:R-:W-:Y:S01]  /*0f80*/  FFMA R36, R4, R31, R36 ;  /* 0x0000001f04247223 */ /* 0x000fe20000000024 */
[----:B-1----:R-:W-:Y:S01]  /*0f90*/  FFMA R43, R28, R8, R21 ;  /* 0x000000081c2b7223 */ /* 0x002fe20000000015 */
[C---:B------:R-:W-:Y:S01]  /*0fa0*/  FFMA R4, R8.reuse, R29, R23 ;  /* 0x0000001d08047223 */ /* 0x040fe20000000017 */
[C---:B------:R-:W-:Y:S01]  /*0fb0*/  FFMA R37, R8.reuse, R30, R37 ;  /* 0x0000001e08257223 */ /* 0x040fe20000000025 */
[----:B------:R-:W-:-:S02]  /*0fc0*/  FFMA R8, R8, R31, R22 ;  /* 0x0000001f08087223 */ /* 0x000fc40000000016 */
[----:B------:R-:W0:Y:S01]  /*0fd0*/  LDS.128 R20, [R24+0x400] ;  /* 0x0004000018147984 */ /* 0x000e220000000c00 */
[-C--:B--2---:R-:W-:Y:S01]  /*0fe0*/  FFMA R54, R12, R29.reuse, R49 ;  /* 0x0000001d0c367223 */ /* 0x084fe20000000031 */
[----:B------:R-:W-:Y:S01]  /*0ff0*/  FFMA R47, R28, R12, R47 ;  /* 0x0000000c1c2f7223 */ /* 0x000fe2000000002f */
[----:B------:R-:W-:Y:S01]  /*1000*/  FFMA R51, R12, R30, R51 ;  /* 0x0000001e0c337223 */ /* 0x000fe20000000033 */
[----:B---3--:R-:W-:Y:S01]  /*1010*/  FFMA R53, R28, R16, R53 ;  /* 0x000000101c357223 */ /* 0x008fe20000000035 */
[C---:B------:R-:W-:Y:S01]  /*1020*/  FFMA R48, R16.reuse, R29, R48 ;  /* 0x0000001d10307223 */ /* 0x040fe20000000030 */
[----:B------:R-:W-:Y:S01]  /*1030*/  FFMA R49, R16, R30, R46 ;  /* 0x0000001e10317223 */ /* 0x000fe2000000002e */
[-C--:B------:R-:W-:Y:S01]  /*1040*/  FFMA R12, R12, R31.reuse, R38 ;  /* 0x0000001f0c0c7223 */ /* 0x080fe20000000026 */
[----:B------:R-:W-:Y:S01]  /*1050*/  FFMA R16, R16, R31, R50 ;  /* 0x0000001f10107223 */ /* 0x000fe20000000032 */
[----:B----4-:R-:W-:Y:S01]  /*1060*/  FFMA R39, R32, R5, R39 ;  /* 0x0000000520277223 */ /* 0x010fe20000000027 */
[C---:B------:R-:W-:Y:S01]  /*1070*/  FFMA R55, R5.reuse, R33, R52 ;  /* 0x0000002105377223 */ /* 0x040fe20000000034 */
[C---:B------:R-:W-:Y:S01]  /*1080*/  FFMA R45, R5.reuse, R34, R45 ;  /* 0x00000022052d7223 */ /* 0x040fe2000000002d */
[----:B------:R-:W-:Y:S01]  /*1090*/  FFMA R36, R5, R35, R36 ;  /* 0x0000002305247223 */ /* 0x000fe20000000024 */
[-C--:B------:R-:W-:Y:S01]  /*10a0*/  FFMA R37, R34, R9.reuse, R37 ;  /* 0x0000000922257223 */ /* 0x080fe20000000025 */
[----:B------:R-:W1:Y:S01]  /*10b0*/  LDS.128 R28, [R24+0x600] ;  /* 0x00060000181c7984 */ /* 0x000e620000000c00 */
[CC--:B------:R-:W-:Y:S01]  /*10c0*/  FFMA R43, R32.reuse, R9.reuse, R43 ;  /* 0x00000009202b7223 */ /* 0x0c0fe2000000002b */
[-C--:B------:R-:W-:Y:S01]  /*10d0*/  FFMA R4, R33, R9.reuse, R4 ;  /* 0x0000000921047223 */ /* 0x080fe20000000004 */
[----:B------:R-:W-:Y:S01]  /*10e0*/  FFMA R8, R35, R9, R8 ;  /* 0x0000000923087223 */ /* 0x000fe20000000008 */
[-C--:B------:R-:W-:Y:S01]  /*10f0*/  FFMA R47, R32, R13.reuse, R47 ;  /* 0x0000000d202f7223 */ /* 0x080fe2000000002f */
[-C--:B------:R-:W-:Y:S01]  /*1100*/  FFMA R54, R33, R13.reuse, R54 ;  /* 0x0000000d21367223 */ /* 0x080fe20000000036 */
[-C--:B------:R-:W-:Y:S01]  /*1110*/  FFMA R51, R34, R13.reuse, R51 ;  /* 0x0000000d22337223 */ /* 0x080fe20000000033 */
[----:B------:R-:W-:Y:S01]  /*1120*/  FFMA R12, R35, R13, R12 ;  /* 0x0000000d230c7223 */ /* 0x000fe2000000000c */
[-C--:B------:R-:W-:Y:S01]  /*1130*/  FFMA R53, R32, R17.reuse, R53 ;  /* 0x0000001120357223 */ /* 0x080fe20000000035 */
[-C--:B------:R-:W-:Y:S01]  /*1140*/  FFMA R48, R33, R17.reuse, R48 ;  /* 0x0000001121307223 */ /* 0x080fe20000000030 */
[-C--:B------:R-:W-:Y:S01]  /*1150*/  FFMA R49, R34, R17.reuse, R49 ;  /* 0x0000001122317223 */ /* 0x080fe20000000031 */
[----:B------:R-:W-:-:S02]  /*1160*/  FFMA R16, R35, R17, R16 ;  /* 0x0000001123107223 */ /* 0x000fc40000000010 */
[----:B------:R-:W-:Y:S01]  /*1170*/  LDS.128 R32, [R3+0x10] ;  /* 0x0000100003207984 */ /* 0x000fe20000000c00 */
[----:B0-----:R-:W-:Y:S01]  /*1180*/  FFMA R5, R20, R6, R39 ;  /* 0x0000000614057223 */ /* 0x001fe20000000027 */
[C---:B------:R-:W-:Y:S01]  /*1190*/  FFMA R46, R6.reuse, R21, R55 ;  /* 0x00000015062e7223 */ /* 0x040fe20000000037 */
[C---:B------:R-:W-:Y:S01]  /*11a0*/  FFMA R45, R6.reuse, R22, R45 ;  /* 0x00000016062d7223 */ /* 0x040fe2000000002d */
[----:B------:R-:W-:Y:S01]  /*11b0*/  FFMA R6, R6, R23, R36 ;  /* 0x0000001706067223 */ /* 0x000fe20000000024 */
[-C--:B------:R-:W-:Y:S02]  /*11c0*/  FFMA R9, R22, R10.reuse, R37 ;  /* 0x0000000a16097223 */ /* 0x080fe40000000025 */
[----:B------:R-:W0:Y:S01]  /*11d0*/  LDS.128 R36, [R24+0x800] ;  /* 0x0008000018247984 */ /* 0x000e220000000c00 */
[-C--:B------:R-:W-:Y:S01]  /*11e0*/  FFMA R4, R21, R10.reuse, R4 ;  /* 0x0000000a15047223 */ /* 0x080fe20000000004 */
[-C--:B------:R-:W-:Y:S01]  /*11f0*/  FFMA R8, R23, R10.reuse, R8 ;  /* 0x0000000a17087223 */ /* 0x080fe20000000008 */
[C---:B------:R-:W-:Y:S01]  /*1200*/  FFMA R43, R20.reuse, R10, R43 ;  /* 0x0000000a142b7223 */ /* 0x040fe2000000002b */
[-C--:B------:R-:W-:Y:S01]  /*1210*/  FFMA R54, R21, R14.reuse, R54 ;  /* 0x0000000e15367223 */ /* 0x080fe20000000036 */
[----:B------:R-:W-:Y:S01]  /*1220*/  FFMA R12, R23, R14, R12 ;  /* 0x0000000e170c7223 */ /* 0x000fe2000000000c */
[----:B------:R-:W-:Y:S01]  /*1230*/  FFMA R48, R21, R18, R48 ;  /* 0x0000001215307223 */ /* 0x000fe20000000030 */
[-C--:B------:R-:W-:Y:S01]  /*1240*/  FFMA R47, R20, R14.reuse, R47 ;  /* 0x0000000e142f7223 */ /* 0x080fe2000000002f */
[----:B------:R-:W-:Y:S01]  /*1250*/  FFMA R51, R22, R14, R51 ;  /* 0x0000000e16337223 */ /* 0x000fe20000000033 */
[----:B-1----:R-:W-:Y:S01]  /*1260*/  FFMA R21, R7, R30, R45 ;  /* 0x0000001e07157223 */ /* 0x002fe2000000002d */
[-C--:B------:R-:W-:Y:S01]  /*1270*/  FFMA R53, R20, R18.reuse, R53 ;  /* 0x0000001214357223 */ /* 0x080fe20000000035 */
[-C--:B------:R-:W-:Y:S01]  /*1280*/  FFMA R49, R22, R18.reuse, R49 ;  /* 0x0000001216317223 */ /* 0x080fe20000000031 */
[----:B------:R-:W-:Y:S01]  /*1290*/  FFMA R16, R23, R18, R16 ;  /* 0x0000001217107223 */ /* 0x000fe20000000010 */
[C---:B------:R-:W-:Y:S01]  /*12a0*/  FFMA R17, R28.reuse, R7, R5 ;  /* 0x000000071c117223 */ /* 0x040fe20000000005 */
[C---:B------:R-:W-:Y:S01]  /*12b0*/  FFMA R46, R7.reuse, R29, R46 ;  /* 0x0000001d072e7223 */ /* 0x040fe2000000002e */
[----:B------:R-:W-:Y:S01]  /*12c0*/  FFMA R18, R7, R31, R6 ;  /* 0x0000001f07127223 */ /* 0x000fe20000000006 */
[-C--:B------:R-:W-:Y:S01]  /*12d0*/  FFMA R45, R29, R11.reuse, R4 ;  /* 0x0000000b1d2d7223 */ /* 0x080fe20000000004 */
[-C--:B------:R-:W-:Y:S01]  /*12e0*/  FFMA R43, R28, R11.reuse, R43 ;  /* 0x0000000b1c2b7223 */ /* 0x080fe2000000002b */
[-C--:B------:R-:W-:Y:S01]  /*12f0*/  FFMA R55, R30, R11.reuse, R9 ;  /* 0x0000000b1e377223 */ /* 0x080fe20000000009 */
[----:B------:R-:W-:Y:S01]  /*1300*/  FFMA R50, R31, R11, R8 ;  /* 0x0000000b1f327223 */ /* 0x000fe20000000008 */
[----:B------:R-:W1:Y:S01]  /*1310*/  LDS.128 R4, [R3+0x30] ;  /* 0x0000300003047984 */ /* 0x000e620000000c00 */
[-C--:B------:R-:W-:Y:S01]  /*1320*/  FFMA R47, R28, R15.reuse, R47 ;  /* 0x0000000f1c2f7223 */ /* 0x080fe2000000002f */
[-C--:B------:R-:W-:Y:S01]  /*1330*/  FFMA R57, R29, R15.reuse, R54 ;  /* 0x0000000f1d397223 */ /* 0x080fe20000000036 */
[-C--:B------:R-:W-:Y:S01]  /*1340*/  FFMA R51, R30, R15.reuse, R51 ;  /* 0x0000000f1e337223 */ /* 0x080fe20000000033 */
[----:B------:R-:W-:Y:S01]  /*1350*/  FFMA R52, R31, R15, R12 ;  /* 0x0000000f1f347223 */ /* 0x000fe2000000000c */
[----:B------:R-:W2:Y:S04]  /*1360*/  LDS.128 R8, [R3+0x50] ;  /* 0x0000500003087984 */ /* 0x000ea80000000c00 */
[----:B------:R-:W3:Y:S01]  /*1370*/  LDS.128 R12, [R3+0x70] ;  /* 0x00007000030c7984 */ /* 0x000ee20000000c00 */
[----:B0-----:R-:W-:-:S03]  /*1380*/  FFMA R59, R32, R38, R21 ;  /* 0x00000026203b7223 */ /* 0x001fc60000000015 */
[----:B------:R-:W0:Y:S01]  /*1390*/  LDS.128 R20, [R24+0xa00] ;  /* 0x000a000018147984 */ /* 0x000e220000000c00 */
[-C--:B------:R-:W-:Y:S01]  /*13a0*/  FFMA R53, R28, R19.reuse, R53 ;  /* 0x000000131c357223 */ /* 0x080fe20000000035 */
[-C--:B------:R-:W-:Y:S01]  /*13b0*/  FFMA R49, R30, R19.reuse, R49 ;  /* 0x000000131e317223 */ /* 0x080fe20000000031 */
[-C--:B------:R-:W-:Y:S01]  /*13c0*/  FFMA R28, R31, R19.reuse, R16 ;  /* 0x000000131f1c7223 */ /* 0x080fe20000000010 */
[----:B------:R-:W-:Y:S01]  /*13d0*/  FFMA R29, R29, R19, R48 ;  /* 0x000000131d1d7223 */ /* 0x000fe20000000030 */
[C---:B------:R-:W-:Y:S01]  /*13e0*/  FFMA R31, R32.reuse, R36, R17 ;  /* 0x00000024201f7223 */ /* 0x040fe20000000011 */
[C---:B------:R-:W-:Y:S01]  /*13f0*/  FFMA R30, R32.reuse, R39, R18 ;  /* 0x00000027201e7223 */ /* 0x040fe20000000012 */
[-C--:B------:R-:W-:Y:S01]  /*1400*/  FFMA R46, R32, R37.reuse, R46 ;  /* 0x00000025202e7223 */ /* 0x080fe2000000002e */
[----:B------:R-:W4:Y:S01]  /*1410*/  LDS.128 R16, [R24+0xc00] ;  /* 0x000c000018107984 */ /* 0x000f220000000c00 */
[----:B-1----:R-:W-:Y:S01]  /*1420*/  FFMA R43, R36, R4, R43 ;  /* 0x00000004242b7223 */ /* 0x002fe2000000002b */
[C---:B------:R-:W-:Y:S01]  /*1430*/  FFMA R32, R4.reuse, R37, R45 ;  /* 0x0000002504207223 */ /* 0x040fe2000000002d */
[C---:B------:R-:W-:Y:S01]  /*1440*/  FFMA R55, R4.reuse, R38, R55 ;  /* 0x0000002604377223 */ /* 0x040fe20000000037 */
[----:B------:R-:W-:Y:S01]  /*1450*/  FFMA R50, R4, R39, R50 ;  /* 0x0000002704327223 */ /* 0x000fe20000000032 */
[----:B--2---:R-:W-:Y:S01]  /*1460*/  FFMA R47, R36, R8, R47 ;  /* 0x00000008242f7223 */ /* 0x004fe2000000002f */
[C---:B------:R-:W-:Y:S01]  /*1470*/  FFMA R4, R8.reuse, R37, R57 ;  /* 0x0000002508047223 */ /* 0x040fe20000000039 */
[C---:B------:R-:W-:Y:S01]  /*1480*/  FFMA R51, R8.reuse, R38, R51 ;  /* 0x0000002608337223 */ /* 0x040fe20000000033 */
[----:B------:R-:W-:Y:S01]  /*1490*/  FFMA R52, R8, R39, R52 ;  /* 0x0000002708347223 */ /* 0x000fe20000000034 */
[----:B---3--:R-:W-:Y:S01]  /*14a0*/  FFMA R53, R36, R12, R53 ;  /* 0x0000000c24357223 */ /* 0x008fe20000000035 */
[C---:B------:R-:W-:Y:S01]  /*14b0*/  FFMA R8, R12.reuse, R37, R29 ;  /* 0x000000250c087223 */ /* 0x040fe2000000001d */
[C---:B------:R-:W-:Y:S01]  /*14c0*/  FFMA R49, R12.reuse, R38, R49 ;  /* 0x000000260c317223 */ /* 0x040fe20000000031 */
[----:B------:R-:W-:Y:S01]  /*14d0*/  FFMA R12, R12, R39, R28 ;  /* 0x000000270c0c7223 */ /* 0x000fe2000000001c */
[----:B0-----:R-:W-:Y:S01]  /*14e0*/  FFMA R37, R20, R33, R31 ;  /* 0x0000002114257223 */ /* 0x001fe2000000001f */
[----:B------:R-:W-:-:S02]  /*14f0*/  FFMA R36, R33, R23, R30 ;  /* 0x0000001721247223 */ /* 0x000fc4000000001e */
[----:B------:R-:W0:Y:S01]  /*1500*/  LDS.128 R28, [R24+0xe00] ;  /* 0x000e0000181c7984 */ /* 0x000e220000000c00 */
[----:B------:R-:W-:Y:S01]  /*1510*/  FFMA R50, R23, R5, R50 ;  /* 0x0000000517327223 */ /* 0x000fe20000000032 */
[C---:B------:R-:W-:Y:S01]  /*1520*/  FFMA R39, R33.reuse, R21, R46 ;  /* 0x0000001521277223 */ /* 0x040fe2000000002e */
[----:B------:R-:W-:Y:S01]  /*1530*/  FFMA R59, R33, R22, R59 ;  /* 0x00000016213b7223 */ /* 0x000fe2000000003b */
[-C--:B------:R-:W-:Y:S01]  /*1540*/  FFMA R43, R20, R5.reuse, R43 ;  /* 0x00000005142b7223 */ /* 0x080fe2000000002b */
[CC--:B------:R-:W-:Y:S01]  /*1550*/  FFMA R32, R21.reuse, R5.reuse, R32 ;  /* 0x0000000515207223 */ /* 0x0c0fe20000000020 */
        /* <DEDUP_REMOVED lines=8> */
[----:B------:R-:W-:Y:S01]  /*15e0*/  FFMA R12, R23, R13, R12 ;  /* 0x0000000d170c7223 */ /* 0x000fe2000000000c */
[----:B----4-:R-:W-:Y:S01]  /*15f0*/  FFMA R37, R16, R34, R37 ;  /* 0x0000002210257223 */ /* 0x010fe20000000025 */
[----:B------:R-:W-:Y:S01]  /*1600*/  FFMA R50, R19, R6, R50 ;  /* 0x0000000613327223 */ /* 0x000fe20000000032 */
[C---:B------:R-:W-:Y:S01]  /*1610*/  FFMA R20, R34.reuse, R17, R39 ;  /* 0x0000001122147223 */ /* 0x040fe20000000027 */
        /* <DEDUP_REMOVED lines=13> */
[C---:B0-----:R-:W-:Y:S01]  /*16f0*/  FFMA R39, R28.reuse, R35, R37 ;  /* 0x000000231c277223 */ /* 0x041fe20000000025 */
        /* <DEDUP_REMOVED lines=15> */
[----:B------:R-:W-:Y:S06]  /*17f0*/  BAR.SYNC.DEFER_BLOCKING 0x0 ;  /* 0x0000000000007b1d */ /* 0x000fec0000010000 */
[----:B------:R-:W-:Y:S05]  /*1800*/  BRA.U UP0, `(.L_x_1) ;  /* 0xfffffff500607547 */ /* 0x000fea000b83ffff */
.L_x_0:
[----:B------:R-:W0:Y:S01]  /*1810*/  S2R R0, SR_TID.X ;  /* 0x0000000000007919 */ /* 0x000e220000002100 */
[----:B------:R-:W1:Y:S01]  /*1820*/  LDC R10, c[0x0][0x3a0] ;  /* 0x0000e800ff0a7b82 */ /* 0x000e620000000800 */
[----:B------:R-:W-:Y:S01]  /*1830*/  UIADD3 UR6, UPT, UPT, UR5, 0x1, URZ ;  /* 0x0000000105067890 */ /* 0x000fe2000fffe0ff */
[----:B------:R-:W3:Y:S01]  /*1840*/  S2R R5, SR_TID.Y ;  /* 0x0000000000057919 */ /* 0x000ee20000002200 */
[----:B------:R-:W-:Y:S02]  /*1850*/  UIADD3 UR7, UPT, UPT, UR5, 0x2, URZ ;  /* 0x0000000205077890 */ /* 0x000fe4000fffe0ff */
[----:B------:R-:W-:-:S03]  /*1860*/  UIADD3 UR8, UPT, UPT, UR5, 0x3, URZ ;  /* 0x0000000305087890 */ /* 0x000fc6000fffe0ff */
[----:B------:R-:W4:Y:S08]  /*1870*/  LDC R12, c[0x0][0x398] ;  /* 0x0000e600ff0c7b82 */ /* 0x000f300000000800 */
[----:B------:R-:W5:Y:S01]  /*1880*/  LDC.64 R2, c[0x0][0x390] ;  /* 0x0000e400ff027b82 */ /* 0x000f620000000a00 */
[C---:B-1----:R-:W-:Y:S02]  /*1890*/  ISETP.LE.AND P6, PT, R10.reuse, UR5, PT ;  /* 0x000000050a007c0c */ /* 0x042fe4000bfc3270 */
[C---:B------:R-:W-:Y:S01]  /*18a0*/  ISETP.LE.AND P3, PT, R10.reuse, UR6, PT ;  /* 0x000000060a007c0c */ /* 0x040fe2000bf63270 */
[----:B------:R-:W-:Y:S01]  /*18b0*/  UIADD3 UR6, UPT, UPT, UR4, 0x1, URZ ;  /* 0x0000000104067890 */ /* 0x000fe2000fffe0ff */
[----:B------:R-:W-:-:S02]  /*18c0*/  ISETP.LE.AND P2, PT, R10, UR7, PT ;  /* 0x000000070a007c0c */ /* 0x000fc4000bf43270 */
[----:B------:R-:W-:Y:S02]  /*18d0*/  ISETP.LE.AND P0, PT, R10, UR8, PT ;  /* 0x000000080a007c0c */ /* 0x000fe4000bf03270 */
[----:B0-----:R-:W-:Y:S02]  /*18e0*/  LEA R0, R0, UR4, 0x2 ;  /* 0x0000000400007c11 */ /* 0x001fe4000f8e10ff */
[C---:B----4-:R-:W-:Y:S02]  /*18f0*/  ISETP.GT.AND P6, PT, R12.reuse, UR4, !P6 ;  /* 0x000000040c007c0c */ /* 0x050fe4000f7c4270 */
[----:B---3--:R-:W-:Y:S02]  /*1900*/  LEA R5, R5, UR5, 0x2 ;  /* 0x0000000505057c11 */ /* 0x008fe4000f8e10ff */
[C---:B------:R-:W-:Y:S02]  /*1910*/  ISETP.LE.OR P5, PT, R12.reuse, UR4, P3 ;  /* 0x000000040c007c0c */ /* 0x040fe40009fa3670 */
[----:B------:R-:W-:Y:S01]  /*1920*/  ISETP.LE.OR P1, PT, R12, UR4, P2 ;  /* 0x000000040c007c0c */ /* 0x000fe20009723670 */
[----:B------:R-:W-:Y:S01]  /*1930*/  IMAD R7, R0, R10, R5 ;  /* 0x0000000a00077224 */ /* 0x000fe200078e0205 */
[----:B------:R-:W-:-:S03]  /*1940*/  ISETP.LE.OR P4, PT, R12, UR4, P0 ;  /* 0x000000040c007c0c */ /* 0x000fc60008783670 */
[C---:B-----5:R-:W-:Y:S01]  /*1950*/  IMAD.WIDE R4, R7.reuse, 0x4, R2 ;  /* 0x0000000407047825 */ /* 0x060fe200078e0202 */
[----:B--2---:R-:W-:-:S04]  /*1960*/  IADD3 R9, PT, PT, R7, R10, RZ ;  /* 0x0000000a07097210 */ /* 0x004fc80007ffe0ff */
[----:B------:R0:W-:Y:S01]  /*1970*/  @P6 STG.E desc[UR10][R4.64], R39 ;  /* 0x0000002704006986 */ /* 0x0001e2000c10190a */
[C---:B------:R-:W-:Y:S01]  /*1980*/  ISETP.LE.OR P6, PT, R12.reuse, UR6, P3 ;  /* 0x000000060c007c0c */ /* 0x040fe20009fc3670 */
[C---:B------:R-:W-:Y:S01]  /*1990*/  IMAD.WIDE R6, R9.reuse, 0x4, R2 ;  /* 0x0000000409067825 */ /* 0x040fe200078e0202 */
[----:B------:R-:W-:Y:S01]  /*19a0*/  IADD3 R11, PT, PT, R9, R10, RZ ;  /* 0x0000000a090b7210 */ /* 0x000fe20007ffe0ff */
[----:B------:R0:W-:Y:S01]  /*19b0*/  @!P5 STG.E desc[UR10][R4.64+0x4], R20 ;  /* 0x000004140400d986 */ /* 0x0001e2000c10190a */
[----:B------:R-:W-:-:S03]  /*19c0*/  ISETP.LE.OR P5, PT, R12, UR6, P2 ;  /* 0x000000060c007c0c */ /* 0x000fc600097a3670 */
[----:B------:R0:W-:Y:S01]  /*19d0*/  @!P1 STG.E desc[UR10][R4.64+0x8], R45 ;  /* 0x0000082d04009986 */ /* 0x0001e2000c10190a */
[----:B------:R-:W-:Y:S01]  /*19e0*/  ISETP.LE.AND P1, PT, R10, UR5, PT ;  /* 0x000000050a007c0c */ /* 0x000fe2000bf23270 */
[----:B------:R-:W-:Y:S01]  /*19f0*/  UIADD3 UR5, UPT, UPT, UR4, 0x2, URZ ;  /* 0x0000000204057890 */ /* 0x000fe2000fffe0ff */
[C---:B------:R-:W-:Y:S01]  /*1a00*/  IMAD.WIDE R8, R11.reuse, 0x4, R2 ;  /* 0x000000040b087825 */ /* 0x040fe200078e0202 */
[----:B------:R0:W-:Y:S01]  /*1a10*/  @!P4 STG.E desc[UR10][R4.64+0xc], R36 ;  /* 0x00000c240400c986 */ /* 0x0001e2000c10190a */
[C---:B------:R-:W-:Y:S01]  /*1a20*/  ISETP.LE.OR P4, PT, R12.reuse, UR6, P1 ;  /* 0x000000060c007c0c */ /* 0x040fe20008f83670 */
[----:B------:R-:W-:Y:S01]  /*1a30*/  UIADD3 UR4, UPT, UPT, UR4, 0x3, URZ ;  /* 0x0000000304047890 */ /* 0x000fe2000fffe0ff */
[----:B------:R-:W-:Y:S01]  /*1a40*/  IADD3 R11, PT, PT, R11, R10, RZ ;  /* 0x0000000a0b0b7210 */ /* 0x000fe20007ffe0ff */
[----:B------:R0:W-:Y:S01]  /*1a50*/  @!P6 STG.E desc[UR10][R6.64+0x4], R23 ;  /* 0x000004170600e986 */ /* 0x0001e2000c10190a */
[----:B------:R-:W-:-:S03]  /*1a60*/  ISETP.LE.OR P6, PT, R12, UR6, P0 ;  /* 0x000000060c007c0c */ /* 0x000fc600087c3670 */
[----:B------:R0:W-:Y:S01]  /*1a70*/  @!P5 STG.E desc[UR10][R6.64+0x8], R37 ;  /* 0x000008250600d986 */ /* 0x0001e2000c10190a */
[C---:B------:R-:W-:Y:S01]  /*1a80*/  ISETP.LE.OR P5, PT, R12.reuse, UR5, P1 ;  /* 0x000000050c007c0c */ /* 0x040fe20008fa3670 */
[----:B------:R-:W-:Y:S01]  /*1a90*/  IMAD.WIDE R2, R11, 0x4, R2 ;  /* 0x000000040b027825 */ /* 0x000fe200078e0202 */
[----:B------:R-:W-:-:S03]  /*1aa0*/  ISETP.LE.OR P1, PT, R12, UR4, P1 ;  /* 0x000000040c007c0c */ /* 0x000fc60008f23670 */
[----:B------:R0:W-:Y:S01]  /*1ab0*/  @!P4 STG.E desc[UR10][R6.64], R21 ;  /* 0x000000150600c986 */ /* 0x0001e2000c10190a */
[C---:B------:R-:W-:Y:S02]  /*1ac0*/  ISETP.LE.OR P4, PT, R12.reuse, UR5, P3 ;  /* 0x000000050c007c0c */ /* 0x040fe40009f83670 */
[C---:B------:R-:W-:Y:S01]  /*1ad0*/  ISETP.LE.OR P3, PT, R12.reuse, UR4, P3 ;  /* 0x000000040c007c0c */ /* 0x040fe20009f63670 */
[----:B------:R0:W-:Y:S01]  /*1ae0*/  @!P6 STG.E desc[UR10][R6.64+0xc], R22 ;  /* 0x00000c160600e986 */ /* 0x0001e2000c10190a */
[C---:B------:R-:W-:Y:S02]  /*1af0*/  ISETP.LE.OR P6, PT, R12.reuse, UR5, P2 ;  /* 0x000000050c007c0c */ /* 0x040fe400097c3670 */
[C---:B------:R-:W-:Y:S01]  /*1b00*/  ISETP.LE.OR P2, PT, R12.reuse, UR4, P2 ;  /* 0x000000040c007c0c */ /* 0x040fe20009743670 */
[----:B------:R0:W-:Y:S01]  /*1b10*/  @!P5 STG.E desc[UR10][R8.64], R47 ;  /* 0x0000002f0800d986 */ /* 0x0001e2000c10190a */
[C---:B------:R-:W-:Y:S02]  /*1b20*/  ISETP.LE.OR P5, PT, R12.reuse, UR5, P0 ;  /* 0x000000050c007c0c */ /* 0x040fe400087a3670 */
[----:B------:R-:W-:-:S03]  /*1b30*/  ISETP.LE.OR P0, PT, R12, UR4, P0 ;  /* 0x000000040c007c0c */ /* 0x000fc60008703670 */
[----:B------:R0:W-:Y:S04]  /*1b40*/  @!P4 STG.E desc[UR10][R8.64+0x4], R49 ;  /* 0x000004310800c986 */ /* 0x0001e8000c10190a */
[----:B------:R0:W-:Y:S04]  /*1b50*/  @!P6 STG.E desc[UR10][R8.64+0x8], R51 ;  /* 0x000008330800e986 */ /* 0x0001e8000c10190a */
[----:B------:R0:W-:Y:S04]  /*1b60*/  @!P5 STG.E desc[UR10][R8.64+0xc], R38 ;  /* 0x00000c260800d986 */ /* 0x0001e8000c10190a */
[----:B------:R0:W-:Y:S04]  /*1b70*/  @!P1 STG.E desc[UR10][R2.64], R53 ;  /* 0x0000003502009986 */ /* 0x0001e8000c10190a */
[----:B------:R0:W-:Y:S04]  /*1b80*/  @!P3 STG.E desc[UR10][R2.64+0x4], R48 ;  /* 0x000004300200b986 */ /* 0x0001e8000c10190a */
[----:B------:R0:W-:Y:S01]  /*1b90*/  @!P2 STG.E desc[UR10][R2.64+0x8], R46 ;  /* 0x0000082e0200a986 */ /* 0x0001e2000c10190a */
[----:B------:R-:W-:Y:S05]  /*1ba0*/  @P0 EXIT ;  /* 0x000000000000094d */ /* 0x000fea0003800000 */
[----:B------:R-:W-:Y:S01]  /*1bb0*/  STG.E desc[UR10][R2.64+0xc], R50 ;  /* 0x00000c3202007986 */ /* 0x000fe2000c10190a */
[----:B------:R-:W-:Y:S05]  /*1bc0*/  EXIT ;  /* 0x000000000000794d */ /* 0x000fea0003800000 */
.L_x_2:
[----:B------:R-:W-:-:S00]  /*1bd0*/  BRA `(.L_x_2) ;  /* 0xfffffffc00fc7947 */ /* 0x000fc0000383ffff */
[----:B------:R-:W-:-:S00]  /*1be0*/  NOP ;  /* 0x0000000000007918 */ /* 0x000fc00000000000 */
        /* <DEDUP_REMOVED lines=9> */
.L_x_3:


//--------------------- .nv.shared._Z20matmul_kernel_v4_proILi128ELi128ELi8ELi4ELi4EEvPfS0_S0_iii --------------------------
	.section	.nv.shared._Z20matmul_kernel_v4_proILi128ELi128ELi8ELi4ELi4EEvPfS0_S0_iii,"aw",@nobits
	.sectionflags	@""
	.align	4
.nv.shared._Z20matmul_kernel_v4_proILi128ELi128ELi8ELi4ELi4EEvPfS0_S0_iii:
	.zero		9216


//--------------------- .nv.shared.reserved.0     --------------------------
	.section	.nv.shared.reserved.0,"aw",@nobits
	.weak		__nv_reservedSMEM_offset_0_alias
	.size		__nv_reservedSMEM_offset_0_alias, 0, 64
	.other		__nv_reservedSMEM_offset_0_alias,@"STO_CUDA_RESERVED_SHARED STV_DEFAULT"
__nv_reservedSMEM_offset_0_alias:
	.zero		0
	.zero		64


//--------------------- .nv.constant0._Z20matmul_kernel_v4_proILi128ELi128ELi8ELi4ELi4EEvPfS0_S0_iii --------------------------
	.section	.nv.constant0._Z20matmul_kernel_v4_proILi128ELi128ELi8ELi4ELi4EEvPfS0_S0_iii,"a",@progbits
	.sectionflags	@""
	.align	4
.nv.constant0._Z20matmul_kernel_v4_proILi128ELi128ELi8ELi4ELi4EEvPfS0_S0_iii:
	.zero		932


//--------------------- SYMBOLS --------------------------

	.type		.nv.reservedSmem.offset0,@object
	.size		.nv.reservedSmem.offset0,0x4
	.type		.nv.reservedSmem.cap,@object
	.size		.nv.reservedSmem.cap,0x4
